//
// Generated by NVIDIA NVVM Compiler
//
// Compiler Build ID: CL-36424714
// Cuda compilation tools, release 13.0, V13.0.88
// Based on NVVM 20.0.0
//

.version 9.0
.target sm_100
.address_size 64

	// .globl	_Z13BicubicRotatePiS_iiiif
.global .align 4 .b8 __cudart_i2opi_f[24] = {65, 144, 67, 60, 153, 149, 98, 219, 192, 221, 52, 245, 209, 87, 39, 252, 41, 21, 68, 78, 110, 131, 249, 162};

.visible .entry _Z13BicubicRotatePiS_iiiif(
	.param .u64 .ptr .align 1 _Z13BicubicRotatePiS_iiiif_param_0,
	.param .u64 .ptr .align 1 _Z13BicubicRotatePiS_iiiif_param_1,
	.param .u32 _Z13BicubicRotatePiS_iiiif_param_2,
	.param .u32 _Z13BicubicRotatePiS_iiiif_param_3,
	.param .u32 _Z13BicubicRotatePiS_iiiif_param_4,
	.param .u32 _Z13BicubicRotatePiS_iiiif_param_5,
	.param .f32 _Z13BicubicRotatePiS_iiiif_param_6
)
{
	.local .align 4 .b8 	__local_depot0[28];
	.reg .b64 	%SP;
	.reg .b64 	%SPL;
	.reg .pred 	%p<32>;
	.reg .b32 	%r<136>;
	.reg .b32 	%f<48>;
	.reg .b64 	%rd<72>;
	.reg .b64 	%fd<148>;

	mov.u64 	%SPL, __local_depot0;
	ld.param.u64 	%rd18, [_Z13BicubicRotatePiS_iiiif_param_0];
	ld.param.u64 	%rd19, [_Z13BicubicRotatePiS_iiiif_param_1];
	ld.param.u32 	%r31, [_Z13BicubicRotatePiS_iiiif_param_3];
	ld.param.u32 	%r32, [_Z13BicubicRotatePiS_iiiif_param_4];
	ld.param.u32 	%r33, [_Z13BicubicRotatePiS_iiiif_param_5];
	ld.param.f32 	%f10, [_Z13BicubicRotatePiS_iiiif_param_6];
	cvta.to.global.u64 	%rd1, %rd18;
	add.u64 	%rd2, %SPL, 0;
	mul.f32 	%f11, %f10, 0f3F22F983;
	cvt.rni.s32.f32 	%r135, %f11;
	cvt.rn.f32.s32 	%f12, %r135;
	fma.rn.f32 	%f13, %f12, 0fBFC90FDA, %f10;
	fma.rn.f32 	%f14, %f12, 0fB3A22168, %f13;
	fma.rn.f32 	%f47, %f12, 0fA7C234C5, %f14;
	abs.f32 	%f2, %f10;
	setp.ltu.f32 	%p1, %f2, 0f47CE4780;
	mov.u32 	%r131, %r135;
	mov.f32 	%f46, %f47;
	@%p1 bra 	$L__BB0_8;
	setp.neu.f32 	%p2, %f2, 0f7F800000;
	@%p2 bra 	$L__BB0_3;
	mov.f32 	%f17, 0f00000000;
	mul.rn.f32 	%f46, %f10, %f17;
	mov.b32 	%r131, 0;
	bra.uni 	$L__BB0_8;
$L__BB0_3:
	mov.b32 	%r2, %f10;
	shl.b32 	%r35, %r2, 8;
	or.b32  	%r3, %r35, -2147483648;
	mov.b64 	%rd68, 0;
	mov.b32 	%r128, 0;
	mov.u64 	%rd66, __cudart_i2opi_f;
	mov.u64 	%rd67, %rd2;
$L__BB0_4:
	.pragma "nounroll";
	ld.global.nc.u32 	%r36, [%rd66];
	mad.wide.u32 	%rd23, %r36, %r3, %rd68;
	shr.u64 	%rd68, %rd23, 32;
	st.local.u32 	[%rd67], %rd23;
	add.s32 	%r128, %r128, 1;
	add.s64 	%rd67, %rd67, 4;
	add.s64 	%rd66, %rd66, 4;
	setp.ne.s32 	%p3, %r128, 6;
	@%p3 bra 	$L__BB0_4;
	shr.u32 	%r37, %r2, 23;
	st.local.u32 	[%rd2+24], %rd68;
	and.b32  	%r6, %r37, 31;
	and.b32  	%r38, %r37, 224;
	add.s32 	%r39, %r38, -128;
	shr.u32 	%r40, %r39, 5;
	mul.wide.u32 	%rd24, %r40, 4;
	sub.s64 	%rd9, %rd2, %rd24;
	ld.local.u32 	%r129, [%rd9+24];
	ld.local.u32 	%r130, [%rd9+20];
	setp.eq.s32 	%p4, %r6, 0;
	@%p4 bra 	$L__BB0_7;
	shf.l.wrap.b32 	%r129, %r130, %r129, %r6;
	ld.local.u32 	%r41, [%rd9+16];
	shf.l.wrap.b32 	%r130, %r41, %r130, %r6;
$L__BB0_7:
	shr.u32 	%r42, %r129, 30;
	shf.l.wrap.b32 	%r43, %r130, %r129, 2;
	shl.b32 	%r44, %r130, 2;
	shr.u32 	%r45, %r43, 31;
	add.s32 	%r46, %r45, %r42;
	neg.s32 	%r47, %r46;
	setp.lt.s32 	%p5, %r2, 0;
	selp.b32 	%r131, %r47, %r46, %p5;
	xor.b32  	%r48, %r43, %r2;
	shr.s32 	%r49, %r43, 31;
	xor.b32  	%r50, %r49, %r43;
	xor.b32  	%r51, %r49, %r44;
	cvt.u64.u32 	%rd25, %r50;
	shl.b64 	%rd26, %rd25, 32;
	cvt.u64.u32 	%rd27, %r51;
	or.b64  	%rd28, %rd26, %rd27;
	cvt.rn.f64.s64 	%fd3, %rd28;
	mul.f64 	%fd4, %fd3, 0d3BF921FB54442D19;
	cvt.rn.f32.f64 	%f15, %fd4;
	neg.f32 	%f16, %f15;
	setp.lt.s32 	%p6, %r48, 0;
	selp.f32 	%f46, %f16, %f15, %p6;
$L__BB0_8:
	setp.ltu.f32 	%p7, %f2, 0f47CE4780;
	mul.rn.f32 	%f18, %f46, %f46;
	and.b32  	%r53, %r131, 1;
	setp.eq.b32 	%p8, %r53, 1;
	selp.f32 	%f19, 0f3F800000, %f46, %p8;
	fma.rn.f32 	%f20, %f18, %f19, 0f00000000;
	fma.rn.f32 	%f21, %f18, 0f37CBAC00, 0fBAB607ED;
	selp.f32 	%f22, %f21, 0fB94D4153, %p8;
	selp.f32 	%f23, 0f3D2AAABB, 0f3C0885E4, %p8;
	fma.rn.f32 	%f24, %f22, %f18, %f23;
	selp.f32 	%f25, 0fBEFFFFFF, 0fBE2AAAA8, %p8;
	fma.rn.f32 	%f26, %f24, %f18, %f25;
	fma.rn.f32 	%f27, %f26, %f20, %f19;
	and.b32  	%r54, %r131, 2;
	setp.eq.s32 	%p9, %r54, 0;
	mov.f32 	%f28, 0f00000000;
	sub.f32 	%f29, %f28, %f27;
	selp.f32 	%f6, %f27, %f29, %p9;
	@%p7 bra 	$L__BB0_16;
	setp.neu.f32 	%p10, %f2, 0f7F800000;
	@%p10 bra 	$L__BB0_11;
	mov.f32 	%f32, 0f00000000;
	mul.rn.f32 	%f47, %f10, %f32;
	mov.b32 	%r135, 0;
	bra.uni 	$L__BB0_16;
$L__BB0_11:
	mov.b32 	%r15, %f10;
	shl.b32 	%r56, %r15, 8;
	or.b32  	%r16, %r56, -2147483648;
	mov.b64 	%rd71, 0;
	mov.b32 	%r132, 0;
	mov.u64 	%rd69, __cudart_i2opi_f;
	mov.u64 	%rd70, %rd2;
$L__BB0_12:
	.pragma "nounroll";
	ld.global.nc.u32 	%r57, [%rd69];
	mad.wide.u32 	%rd31, %r57, %r16, %rd71;
	shr.u64 	%rd71, %rd31, 32;
	st.local.u32 	[%rd70], %rd31;
	add.s32 	%r132, %r132, 1;
	add.s64 	%rd70, %rd70, 4;
	add.s64 	%rd69, %rd69, 4;
	setp.ne.s32 	%p11, %r132, 6;
	@%p11 bra 	$L__BB0_12;
	shr.u32 	%r58, %r15, 23;
	st.local.u32 	[%rd2+24], %rd71;
	and.b32  	%r19, %r58, 31;
	and.b32  	%r59, %r58, 224;
	add.s32 	%r60, %r59, -128;
	shr.u32 	%r61, %r60, 5;
	mul.wide.u32 	%rd32, %r61, 4;
	sub.s64 	%rd16, %rd2, %rd32;
	ld.local.u32 	%r133, [%rd16+24];
	ld.local.u32 	%r134, [%rd16+20];
	setp.eq.s32 	%p12, %r19, 0;
	@%p12 bra 	$L__BB0_15;
	shf.l.wrap.b32 	%r133, %r134, %r133, %r19;
	ld.local.u32 	%r62, [%rd16+16];
	shf.l.wrap.b32 	%r134, %r62, %r134, %r19;
$L__BB0_15:
	shr.u32 	%r63, %r133, 30;
	shf.l.wrap.b32 	%r64, %r134, %r133, 2;
	shl.b32 	%r65, %r134, 2;
	shr.u32 	%r66, %r64, 31;
	add.s32 	%r67, %r66, %r63;
	neg.s32 	%r68, %r67;
	setp.lt.s32 	%p13, %r15, 0;
	selp.b32 	%r135, %r68, %r67, %p13;
	xor.b32  	%r69, %r64, %r15;
	shr.s32 	%r70, %r64, 31;
	xor.b32  	%r71, %r70, %r64;
	xor.b32  	%r72, %r70, %r65;
	cvt.u64.u32 	%rd33, %r71;
	shl.b64 	%rd34, %rd33, 32;
	cvt.u64.u32 	%rd35, %r72;
	or.b64  	%rd36, %rd34, %rd35;
	cvt.rn.f64.s64 	%fd5, %rd36;
	mul.f64 	%fd6, %fd5, 0d3BF921FB54442D19;
	cvt.rn.f32.f64 	%f30, %fd6;
	neg.f32 	%f31, %f30;
	setp.lt.s32 	%p14, %r69, 0;
	selp.f32 	%f47, %f31, %f30, %p14;
$L__BB0_16:
	ld.param.u32 	%r124, [_Z13BicubicRotatePiS_iiiif_param_2];
	cvt.f64.f32 	%fd7, %f6;
	add.s32 	%r74, %r135, 1;
	mul.rn.f32 	%f33, %f47, %f47;
	and.b32  	%r75, %r135, 1;
	setp.eq.b32 	%p15, %r75, 1;
	selp.f32 	%f34, %f47, 0f3F800000, %p15;
	fma.rn.f32 	%f35, %f33, %f34, 0f00000000;
	fma.rn.f32 	%f36, %f33, 0f37CBAC00, 0fBAB607ED;
	selp.f32 	%f37, 0fB94D4153, %f36, %p15;
	selp.f32 	%f38, 0f3C0885E4, 0f3D2AAABB, %p15;
	fma.rn.f32 	%f39, %f37, %f33, %f38;
	selp.f32 	%f40, 0fBE2AAAA8, 0fBEFFFFFF, %p15;
	fma.rn.f32 	%f41, %f39, %f33, %f40;
	fma.rn.f32 	%f42, %f41, %f35, %f34;
	and.b32  	%r76, %r74, 2;
	setp.eq.s32 	%p16, %r76, 0;
	mov.f32 	%f43, 0f00000000;
	sub.f32 	%f44, %f43, %f42;
	selp.f32 	%f45, %f42, %f44, %p16;
	cvt.f64.f32 	%fd8, %f45;
	cvt.rn.f64.s32 	%fd9, %r32;
	mul.f64 	%fd10, %fd9, 0d3FE0000000000000;
	cvt.rzi.u32.f64 	%r77, %fd10;
	cvt.rn.f64.s32 	%fd11, %r33;
	mul.f64 	%fd12, %fd11, 0d3FE0000000000000;
	cvt.rzi.u32.f64 	%r78, %fd12;
	cvt.rn.f64.s32 	%fd13, %r124;
	mul.f64 	%fd14, %fd13, 0d3FE0000000000000;
	cvt.rzi.u32.f64 	%r79, %fd14;
	cvt.rn.f64.s32 	%fd15, %r31;
	mul.f64 	%fd16, %fd15, 0d3FE0000000000000;
	cvt.rzi.u32.f64 	%r80, %fd16;
	mov.u32 	%r81, %ntid.x;
	mov.u32 	%r82, %ctaid.x;
	mov.u32 	%r83, %tid.x;
	mad.lo.s32 	%r84, %r81, %r82, %r83;
	mov.u32 	%r85, %ntid.y;
	mov.u32 	%r86, %ctaid.y;
	mov.u32 	%r87, %tid.y;
	mad.lo.s32 	%r88, %r85, %r86, %r87;
	sub.s32 	%r89, %r84, %r77;
	sub.s32 	%r90, %r88, %r78;
	cvt.rn.f64.s32 	%fd17, %r89;
	mul.f64 	%fd18, %fd17, %fd8;
	cvt.rn.f64.s32 	%fd19, %r90;
	mul.f64 	%fd20, %fd19, %fd7;
	sub.f64 	%fd21, %fd18, %fd20;
	cvt.rn.f64.u32 	%fd22, %r79;
	add.f64 	%fd1, %fd21, %fd22;
	mul.f64 	%fd23, %fd19, %fd8;
	fma.rn.f64 	%fd24, %fd17, %fd7, %fd23;
	cvt.rn.f64.u32 	%fd25, %r80;
	add.f64 	%fd2, %fd24, %fd25;
	cvt.rzi.s32.f64 	%r91, %fd1;
	cvt.rzi.s32.f64 	%r92, %fd2;
	mad.lo.s32 	%r93, %r32, %r88, %r84;
	cvta.to.global.u64 	%rd37, %rd19;
	mul.wide.s32 	%rd38, %r93, 4;
	add.s64 	%rd17, %rd37, %rd38;
	mov.b32 	%r94, 0;
	st.global.u32 	[%rd17], %r94;
	add.s32 	%r95, %r91, 2;
	add.s32 	%r96, %r124, -1;
	setp.lt.s32 	%p17, %r95, %r96;
	min.s32 	%r97, %r91, %r92;
	setp.gt.s32 	%p18, %r97, 1;
	add.s32 	%r98, %r92, 2;
	setp.lt.s32 	%p19, %r98, %r31;
	and.pred  	%p20, %p17, %p19;
	and.pred  	%p21, %p20, %p18;
	@%p21 bra 	$L__BB0_19;
	ld.param.u32 	%r126, [_Z13BicubicRotatePiS_iiiif_param_2];
	setp.gt.s32 	%p24, %r91, -1;
	setp.lt.s32 	%p25, %r91, %r126;
	and.pred  	%p26, %p24, %p25;
	setp.gt.s32 	%p27, %r92, -1;
	setp.lt.s32 	%p28, %r92, %r31;
	and.pred  	%p29, %p27, %p28;
	and.pred  	%p30, %p26, %p29;
	not.pred 	%p31, %p30;
	@%p31 bra 	$L__BB0_20;
	ld.param.u32 	%r127, [_Z13BicubicRotatePiS_iiiif_param_2];
	mad.lo.s32 	%r122, %r92, %r127, %r91;
	mul.wide.s32 	%rd63, %r122, 4;
	add.s64 	%rd64, %rd1, %rd63;
	ld.global.u32 	%r123, [%rd64];
	st.global.u32 	[%rd17], %r123;
	bra.uni 	$L__BB0_20;
$L__BB0_19:
	ld.param.u32 	%r125, [_Z13BicubicRotatePiS_iiiif_param_2];
	ld.param.u64 	%rd65, [_Z13BicubicRotatePiS_iiiif_param_0];
	add.s32 	%r99, %r92, -1;
	mul.lo.s32 	%r100, %r99, %r125;
	cvt.s64.s32 	%rd39, %r100;
	cvt.u64.u32 	%rd40, %r91;
	add.s64 	%rd41, %rd39, %rd40;
	cvta.to.global.u64 	%rd42, %rd65;
	shl.b64 	%rd43, %rd41, 2;
	add.s64 	%rd44, %rd42, %rd43;
	ld.global.u32 	%r101, [%rd44+-4];
	add.s32 	%r102, %r100, %r91;
	mul.wide.s32 	%rd45, %r102, 4;
	add.s64 	%rd46, %rd42, %rd45;
	ld.global.u32 	%r103, [%rd46];
	ld.global.u32 	%r104, [%rd46+4];
	ld.global.u32 	%r105, [%rd46+8];
	mul.lo.s32 	%r106, %r92, %r125;
	cvt.s64.s32 	%rd47, %r106;
	add.s64 	%rd48, %rd47, %rd40;
	shl.b64 	%rd49, %rd48, 2;
	add.s64 	%rd50, %rd42, %rd49;
	ld.global.u32 	%r107, [%rd50+-4];
	mul.wide.s32 	%rd51, %r125, 4;
	add.s64 	%rd52, %rd46, %rd51;
	ld.global.u32 	%r108, [%rd52];
	ld.global.u32 	%r109, [%rd52+4];
	ld.global.u32 	%r110, [%rd52+8];
	add.s32 	%r111, %r106, %r125;
	cvt.s64.s32 	%rd53, %r111;
	add.s64 	%rd54, %rd53, %rd40;
	shl.b64 	%rd55, %rd54, 2;
	add.s64 	%rd56, %rd42, %rd55;
	ld.global.u32 	%r112, [%rd56+-4];
	add.s64 	%rd57, %rd52, %rd51;
	ld.global.u32 	%r113, [%rd57];
	ld.global.u32 	%r114, [%rd57+4];
	ld.global.u32 	%r115, [%rd57+8];
	add.s32 	%r116, %r111, %r125;
	cvt.s64.s32 	%rd58, %r116;
	add.s64 	%rd59, %rd58, %rd40;
	shl.b64 	%rd60, %rd59, 2;
	add.s64 	%rd61, %rd42, %rd60;
	ld.global.u32 	%r117, [%rd61+-4];
	add.s64 	%rd62, %rd57, %rd51;
	ld.global.u32 	%r118, [%rd62];
	ld.global.u32 	%r119, [%rd62+4];
	ld.global.u32 	%r120, [%rd62+8];
	cvt.rn.f64.s32 	%fd26, %r101;
	cvt.rn.f64.s32 	%fd27, %r103;
	cvt.rn.f64.s32 	%fd28, %r104;
	cvt.rn.f64.s32 	%fd29, %r105;
	cvt.rn.f64.u32 	%fd30, %r91;
	sub.f64 	%fd31, %fd1, %fd30;
	mul.f64 	%fd32, %fd27, 0d4008000000000000;
	mul.f64 	%fd33, %fd32, 0d3FE0000000000000;
	fma.rn.f64 	%fd34, %fd26, 0dBFE0000000000000, %fd33;
	mul.f64 	%fd35, %fd28, 0d4008000000000000;
	fma.rn.f64 	%fd36, %fd35, 0dBFE0000000000000, %fd34;
	mul.f64 	%fd37, %fd29, 0d3FE0000000000000;
	add.f64 	%fd38, %fd37, %fd36;
	mul.f64 	%fd39, %fd27, 0d4014000000000000;
	fma.rn.f64 	%fd40, %fd39, 0dBFE0000000000000, %fd26;
	fma.rn.f64 	%fd41, %fd28, 0d4000000000000000, %fd40;
	sub.f64 	%fd42, %fd41, %fd37;
	mul.f64 	%fd43, %fd28, 0d3FE0000000000000;
	fma.rn.f64 	%fd44, %fd26, 0dBFE0000000000000, %fd43;
	mul.f64 	%fd45, %fd31, %fd38;
	mul.f64 	%fd46, %fd31, %fd45;
	mul.f64 	%fd47, %fd31, %fd46;
	mul.f64 	%fd48, %fd31, %fd42;
	fma.rn.f64 	%fd49, %fd31, %fd48, %fd47;
	fma.rn.f64 	%fd50, %fd31, %fd44, %fd49;
	add.f64 	%fd51, %fd50, %fd27;
	cvt.rn.f64.s32 	%fd52, %r107;
	cvt.rn.f64.s32 	%fd53, %r108;
	cvt.rn.f64.s32 	%fd54, %r109;
	cvt.rn.f64.s32 	%fd55, %r110;
	mul.f64 	%fd56, %fd53, 0d4008000000000000;
	mul.f64 	%fd57, %fd56, 0d3FE0000000000000;
	fma.rn.f64 	%fd58, %fd52, 0dBFE0000000000000, %fd57;
	mul.f64 	%fd59, %fd54, 0d4008000000000000;
	fma.rn.f64 	%fd60, %fd59, 0dBFE0000000000000, %fd58;
	mul.f64 	%fd61, %fd55, 0d3FE0000000000000;
	add.f64 	%fd62, %fd61, %fd60;
	mul.f64 	%fd63, %fd53, 0d4014000000000000;
	fma.rn.f64 	%fd64, %fd63, 0dBFE0000000000000, %fd52;
	fma.rn.f64 	%fd65, %fd54, 0d4000000000000000, %fd64;
	sub.f64 	%fd66, %fd65, %fd61;
	mul.f64 	%fd67, %fd54, 0d3FE0000000000000;
	fma.rn.f64 	%fd68, %fd52, 0dBFE0000000000000, %fd67;
	mul.f64 	%fd69, %fd31, %fd62;
	mul.f64 	%fd70, %fd31, %fd69;
	mul.f64 	%fd71, %fd31, %fd70;
	mul.f64 	%fd72, %fd31, %fd66;
	fma.rn.f64 	%fd73, %fd31, %fd72, %fd71;
	fma.rn.f64 	%fd74, %fd31, %fd68, %fd73;
	add.f64 	%fd75, %fd74, %fd53;
	cvt.rn.f64.s32 	%fd76, %r112;
	cvt.rn.f64.s32 	%fd77, %r113;
	cvt.rn.f64.s32 	%fd78, %r114;
	cvt.rn.f64.s32 	%fd79, %r115;
	mul.f64 	%fd80, %fd77, 0d4008000000000000;
	mul.f64 	%fd81, %fd80, 0d3FE0000000000000;
	fma.rn.f64 	%fd82, %fd76, 0dBFE0000000000000, %fd81;
	mul.f64 	%fd83, %fd78, 0d4008000000000000;
	fma.rn.f64 	%fd84, %fd83, 0dBFE0000000000000, %fd82;
	mul.f64 	%fd85, %fd79, 0d3FE0000000000000;
	add.f64 	%fd86, %fd85, %fd84;
	mul.f64 	%fd87, %fd77, 0d4014000000000000;
	fma.rn.f64 	%fd88, %fd87, 0dBFE0000000000000, %fd76;
	fma.rn.f64 	%fd89, %fd78, 0d4000000000000000, %fd88;
	sub.f64 	%fd90, %fd89, %fd85;
	mul.f64 	%fd91, %fd78, 0d3FE0000000000000;
	fma.rn.f64 	%fd92, %fd76, 0dBFE0000000000000, %fd91;
	mul.f64 	%fd93, %fd31, %fd86;
	mul.f64 	%fd94, %fd31, %fd93;
	mul.f64 	%fd95, %fd31, %fd94;
	mul.f64 	%fd96, %fd31, %fd90;
	fma.rn.f64 	%fd97, %fd31, %fd96, %fd95;
	fma.rn.f64 	%fd98, %fd31, %fd92, %fd97;
	add.f64 	%fd99, %fd98, %fd77;
	cvt.rn.f64.s32 	%fd100, %r117;
	cvt.rn.f64.s32 	%fd101, %r118;
	cvt.rn.f64.s32 	%fd102, %r119;
	cvt.rn.f64.s32 	%fd103, %r120;
	mul.f64 	%fd104, %fd101, 0d4008000000000000;
	mul.f64 	%fd105, %fd104, 0d3FE0000000000000;
	fma.rn.f64 	%fd106, %fd100, 0dBFE0000000000000, %fd105;
	mul.f64 	%fd107, %fd102, 0d4008000000000000;
	fma.rn.f64 	%fd108, %fd107, 0dBFE0000000000000, %fd106;
	mul.f64 	%fd109, %fd103, 0d3FE0000000000000;
	add.f64 	%fd110, %fd109, %fd108;
	mul.f64 	%fd111, %fd101, 0d4014000000000000;
	fma.rn.f64 	%fd112, %fd111, 0dBFE0000000000000, %fd100;
	fma.rn.f64 	%fd113, %fd102, 0d4000000000000000, %fd112;
	sub.f64 	%fd114, %fd113, %fd109;
	mul.f64 	%fd115, %fd102, 0d3FE0000000000000;
	fma.rn.f64 	%fd116, %fd100, 0dBFE0000000000000, %fd115;
	mul.f64 	%fd117, %fd31, %fd110;
	mul.f64 	%fd118, %fd31, %fd117;
	mul.f64 	%fd119, %fd31, %fd118;
	mul.f64 	%fd120, %fd31, %fd114;
	fma.rn.f64 	%fd121, %fd31, %fd120, %fd119;
	fma.rn.f64 	%fd122, %fd31, %fd116, %fd121;
	add.f64 	%fd123, %fd122, %fd101;
	cvt.rn.f64.u32 	%fd124, %r92;
	sub.f64 	%fd125, %fd2, %fd124;
	mul.f64 	%fd126, %fd75, 0d4008000000000000;
	mul.f64 	%fd127, %fd126, 0d3FE0000000000000;
	fma.rn.f64 	%fd128, %fd51, 0dBFE0000000000000, %fd127;
	mul.f64 	%fd129, %fd99, 0d4008000000000000;
	fma.rn.f64 	%fd130, %fd129, 0dBFE0000000000000, %fd128;
	mul.f64 	%fd131, %fd123, 0d3FE0000000000000;
	add.f64 	%fd132, %fd130, %fd131;
	mul.f64 	%fd133, %fd75, 0d4014000000000000;
	fma.rn.f64 	%fd134, %fd133, 0dBFE0000000000000, %fd51;
	fma.rn.f64 	%fd135, %fd99, 0d4000000000000000, %fd134;
	sub.f64 	%fd136, %fd135, %fd131;
	mul.f64 	%fd137, %fd99, 0d3FE0000000000000;
	fma.rn.f64 	%fd138, %fd51, 0dBFE0000000000000, %fd137;
	mul.f64 	%fd139, %fd125, %fd132;
	mul.f64 	%fd140, %fd125, %fd139;
	mul.f64 	%fd141, %fd125, %fd140;
	mul.f64 	%fd142, %fd125, %fd136;
	fma.rn.f64 	%fd143, %fd125, %fd142, %fd141;
	fma.rn.f64 	%fd144, %fd125, %fd138, %fd143;
	add.f64 	%fd145, %fd75, %fd144;
	setp.gt.f64 	%p22, %fd145, 0d406FE00000000000;
	selp.f64 	%fd146, 0d406FE00000000000, %fd145, %p22;
	setp.lt.f64 	%p23, %fd146, 0d0000000000000000;
	selp.f64 	%fd147, 0d0000000000000000, %fd146, %p23;
	cvt.rzi.s32.f64 	%r121, %fd147;
	st.global.u32 	[%rd17], %r121;
$L__BB0_20:
	ret;

}


// ===== COMPILED SASS (sm_100) =====

	.target	sm_100

	.elftype	@"ET_EXEC"


//--------------------- .note.nv.tkinfo           --------------------------
	.section	.note.nv.tkinfo,"",@"SHT_NOTE"
	.sectionflags	@"SHF_NOTE_NV_TKINFO"
	.tkinfo
        /*0018*/ 	.word	0x00000002
        /*0030*/ 	.string	""
        /*0030*/ 	.string	"ptxas"
        /*0030*/ 	.string	"Cuda compilation tools, release 13.0, V13.0.88"
        /*0030*/ 	.string	"Build cuda_13.0.r13.0/compiler.36424714_0"
        /*0030*/ 	.string	"-arch sm_100 -m 64 "



//--------------------- .note.nv.cuinfo           --------------------------
	.section	.note.nv.cuinfo,"",@"SHT_NOTE"
	.sectionflags	@"SHF_NOTE_NV_CUINFO"
        /*0018*/ 	.short	0x0002
        /*001a*/ 	.short	0x0064
        /*001c*/ 	.short	0x0082
	.zero		2


//--------------------- .nv.info                  --------------------------
	.section	.nv.info,"",@"SHT_CUDA_INFO"
	.align	4


	//----- nvinfo : EIATTR_REGCOUNT
	.align		4
        /*0000*/ 	.byte	0x04, 0x2f
        /*0002*/ 	.short	(.L_2 - .L_1)
	.align		4
.L_1:
        /*0004*/ 	.word	index@(_Z13BicubicRotatePiS_iiiif)
        /*0008*/ 	.word	0x00000020


	//----- nvinfo : EIATTR_FRAME_SIZE
	.align		4
.L_2:
        /*000c*/ 	.byte	0x04, 0x11
        /*000e*/ 	.short	(.L_4 - .L_3)
	.align		4
.L_3:
        /*0010*/ 	.word	index@(_Z13BicubicRotatePiS_iiiif)
        /*0014*/ 	.word	0x00000000


	//----- nvinfo : EIATTR_MIN_STACK_SIZE
	.align		4
.L_4:
        /*0018*/ 	.byte	0x04, 0x12
        /*001a*/ 	.short	(.L_6 - .L_5)
	.align		4
.L_5:
        /*001c*/ 	.word	index@(_Z13BicubicRotatePiS_iiiif)
        /*0020*/ 	.word	0x00000000
.L_6:


//--------------------- .nv.compat                --------------------------
	.section	.nv.compat,"",@"SHT_CUDA_COMPAT_INFO"
	.align	4
        /*0000*/ 	.byte	0x02, 0x09, 0x00, 0x00, 0x02, 0x02, 0x01, 0x00, 0x02, 0x05, 0x05, 0x00, 0x03, 0x07, 0x01, 0x01
        /*0010*/ 	.byte	0x02, 0x03, 0x00, 0x00, 0x02, 0x06, 0x01, 0x00, 0x04, 0x0b, 0x08, 0x00, 0x01, 0x00, 0x00, 0x00
        /*0020*/ 	.byte	0x00, 0x00, 0x00, 0x00


//--------------------- .nv.info._Z13BicubicRotatePiS_iiiif --------------------------
	.section	.nv.info._Z13BicubicRotatePiS_iiiif,"",@"SHT_CUDA_INFO"
	.sectionflags	@""
	.align	4


	//----- nvinfo : EIATTR_CUDA_API_VERSION
	.align		4
        /*0000*/ 	.byte	0x04, 0x37
        /*0002*/ 	.short	(.L_8 - .L_7)
.L_7:
        /*0004*/ 	.word	0x00000082


	//----- nvinfo : EIATTR_KPARAM_INFO
	.align		4
.L_8:
        /*0008*/ 	.byte	0x04, 0x17
        /*000a*/ 	.short	(.L_10 - .L_9)
.L_9:
        /*000c*/ 	.word	0x00000000
        /*0010*/ 	.short	0x0006
        /*0012*/ 	.short	0x0020
        /*0014*/ 	.byte	0x00, 0xf0, 0x11, 0x00


	//----- nvinfo : EIATTR_KPARAM_INFO
	.align		4
.L_10:
        /*0018*/ 	.byte	0x04, 0x17
        /*001a*/ 	.short	(.L_12 - .L_11)
.L_11:
        /*001c*/ 	.word	0x00000000
        /*0020*/ 	.short	0x0005
        /*0022*/ 	.short	0x001c
        /*0024*/ 	.byte	0x00, 0xf0, 0x11, 0x00


	//----- nvinfo : EIATTR_KPARAM_INFO
	.align		4
.L_12:
        /*0028*/ 	.byte	0x04, 0x17
        /*002a*/ 	.short	(.L_14 - .L_13)
.L_13:
        /*002c*/ 	.word	0x00000000
        /*0030*/ 	.short	0x0004
        /*0032*/ 	.short	0x0018
        /*0034*/ 	.byte	0x00, 0xf0, 0x11, 0x00


	//----- nvinfo : EIATTR_KPARAM_INFO
	.align		4
.L_14:
        /*0038*/ 	.byte	0x04, 0x17
        /*003a*/ 	.short	(.L_16 - .L_15)
.L_15:
        /*003c*/ 	.word	0x00000000
        /*0040*/ 	.short	0x0003
        /*0042*/ 	.short	0x0014
        /*0044*/ 	.byte	0x00, 0xf0, 0x11, 0x00


	//----- nvinfo : EIATTR_KPARAM_INFO
	.align		4
.L_16:
        /*0048*/ 	.byte	0x04, 0x17
        /*004a*/ 	.short	(.L_18 - .L_17)
.L_17:
        /*004c*/ 	.word	0x00000000
        /*0050*/ 	.short	0x0002
        /*0052*/ 	.short	0x0010
        /*0054*/ 	.byte	0x00, 0xf0, 0x11, 0x00


	//----- nvinfo : EIATTR_KPARAM_INFO
	.align		4
.L_18:
        /*0058*/ 	.byte	0x04, 0x17
        /*005a*/ 	.short	(.L_20 - .L_19)
.L_19:
        /*005c*/ 	.word	0x00000000
        /*0060*/ 	.short	0x0001
        /*0062*/ 	.short	0x0008
        /*0064*/ 	.byte	0x00, 0xf5, 0x21, 0x00


	//----- nvinfo : EIATTR_KPARAM_INFO
	.align		4
.L_20:
        /*0068*/ 	.byte	0x04, 0x17
        /*006a*/ 	.short	(.L_22 - .L_21)
.L_21:
        /*006c*/ 	.word	0x00000000
        /*0070*/ 	.short	0x0000
        /*0072*/ 	.short	0x0000
        /*0074*/ 	.byte	0x00, 0xf5, 0x21, 0x00


	//----- nvinfo : EIATTR_SPARSE_MMA_MASK
	.align		4
.L_22:
        /*0078*/ 	.byte	0x03, 0x50
        /*007a*/ 	.short	0x0000


	//----- nvinfo : EIATTR_MAXREG_COUNT
	.align		4
        /*007c*/ 	.byte	0x03, 0x1b
        /*007e*/ 	.short	0x00ff


	//----- nvinfo : EIATTR_MERCURY_ISA_VERSION
	.align		4
        /*0080*/ 	.byte	0x03, 0x5f
        /*0082*/ 	.short	0x0101


	//----- nvinfo : EIATTR_VRC_CTA_INIT_COUNT
	.align		4
        /*0084*/ 	.byte	0x02, 0x4a
	.zero		1
	.zero		1


	//----- nvinfo : EIATTR_EXIT_INSTR_OFFSETS
	.align		4
        /*0088*/ 	.byte	0x04, 0x1c
        /*008a*/ 	.short	(.L_24 - .L_23)


	//   ....[0]....
.L_23:
        /*008c*/ 	.word	0x00001250


	//   ....[1]....
        /*0090*/ 	.word	0x000012b0


	//   ....[2]....
        /*0094*/ 	.word	0x00001d70


	//----- nvinfo : EIATTR_CRS_STACK_SIZE
	.align		4
.L_24:
        /*0098*/ 	.byte	0x04, 0x1e
        /*009a*/ 	.short	(.L_26 - .L_25)
.L_25:
        /*009c*/ 	.word	0x00000000


	//----- nvinfo : EIATTR_CBANK_PARAM_SIZE
	.align		4
.L_26:
        /*00a0*/ 	.byte	0x03, 0x19
        /*00a2*/ 	.short	0x0024


	//----- nvinfo : EIATTR_PARAM_CBANK
	.align		4
        /*00a4*/ 	.byte	0x04, 0x0a
        /*00a6*/ 	.short	(.L_28 - .L_27)
	.align		4
.L_27:
        /*00a8*/ 	.word	index@(.nv.constant0._Z13BicubicRotatePiS_iiiif)
        /*00ac*/ 	.short	0x0380
        /*00ae*/ 	.short	0x0024


	//----- nvinfo : EIATTR_SW_WAR
	.align		4
.L_28:
        /*00b0*/ 	.byte	0x04, 0x36
        /*00b2*/ 	.short	(.L_30 - .L_29)
.L_29:
        /*00b4*/ 	.word	0x00000008
.L_30:


//--------------------- .nv.callgraph             --------------------------
	.section	.nv.callgraph,"",@"SHT_CUDA_CALLGRAPH"
	.align	4
	.sectionentsize	8
	.align		4
        /*0000*/ 	.word	0x00000000
	.align		4
        /*0004*/ 	.word	0xffffffff
	.align		4
        /*0008*/ 	.word	0x00000000
	.align		4
        /*000c*/ 	.word	0xfffffffe
	.align		4
        /*0010*/ 	.word	0x00000000
	.align		4
        /*0014*/ 	.word	0xfffffffd
	.align		4
        /*0018*/ 	.word	0x00000000
	.align		4
        /*001c*/ 	.word	0xfffffffc


//--------------------- .nv.constant4             --------------------------
	.section	.nv.constant4,"a",@progbits
	.align	8
	.align		8
.nv.constant4:
        /*0000*/ 	.dword	__cudart_i2opi_f


//--------------------- .text._Z13BicubicRotatePiS_iiiif --------------------------
	.section	.text._Z13BicubicRotatePiS_iiiif,"ax",@progbits
	.align	128
        .global         _Z13BicubicRotatePiS_iiiif
        .type           _Z13BicubicRotatePiS_iiiif,@function
        .size           _Z13BicubicRotatePiS_iiiif,(.L_x_8 - _Z13BicubicRotatePiS_iiiif)
        .other          _Z13BicubicRotatePiS_iiiif,@"STO_CUDA_ENTRY STV_DEFAULT"
_Z13BicubicRotatePiS_iiiif:
.text._Z13BicubicRotatePiS_iiiif:
[----:B------:R-:W-:Y:S01]  /*0000*/  LDC R1, c[0x0][0x37c] ;  /* 0x0000df00ff017b82 */ /* 0x000fe20000000800 */
[----:B------:R-:W0:Y:S01]  /*0010*/  LDCU UR8, c[0x0][0x3a0] ;  /* 0x00007400ff0877ac */ /* 0x000e220008000800 */
[----:B------:R-:W1:Y:S01]  /*0020*/  LDCU.64 UR12, c[0x0][0x358] ;  /* 0x00006b00ff0c77ac */ /* 0x000e620008000a00 */
[----:B0-----:R-:W-:-:S04]  /*0030*/  IMAD.U32 R2, RZ, RZ, UR8 ;  /* 0x00000008ff027e24 */ /* 0x001fc8000f8e00ff */
[C---:B------:R-:W-:Y:S01]  /*0040*/  FMUL R0, R2.reuse, 0.63661974668502807617 ;  /* 0x3f22f98302007820 */ /* 0x040fe20000400000 */
[----:B------:R-:W-:-:S05]  /*0050*/  FSETP.GE.AND P0, PT, |R2|, 105615, PT ;  /* 0x47ce47800200780b */ /* 0x000fca0003f06200 */
[----:B------:R-:W0:Y:S02]  /*0060*/  F2I.NTZ R0, R0 ;  /* 0x0000000000007305 */ /* 0x000e240000203100 */
[----:B0-----:R-:W-:Y:S01]  /*0070*/  I2FP.F32.S32 R3, R0 ;  /* 0x0000000000037245 */ /* 0x001fe20000201400 */
[----:B------:R-:W-:-:S04]  /*0080*/  IMAD.MOV.U32 R5, RZ, RZ, R0 ;  /* 0x000000ffff057224 */ /* 0x000fc800078e0000 */
[----:B------:R-:W-:-:S04]  /*0090*/  FFMA R4, R3, -1.5707962512969970703, R2 ;  /* 0xbfc90fda03047823 */ /* 0x000fc80000000002 */
[----:B------:R-:W-:-:S04]  /*00a0*/  FFMA R4, R3, -7.5497894158615963534e-08, R4 ;  /* 0xb3a2216803047823 */ /* 0x000fc80000000004 */
[----:B------:R-:W-:-:S04]  /*00b0*/  FFMA R4, R3, -5.3903029534742383927e-15, R4 ;  /* 0xa7c234c503047823 */ /* 0x000fc80000000004 */
[----:B------:R-:W-:Y:S01]  /*00c0*/  IMAD.MOV.U32 R3, RZ, RZ, R4 ;  /* 0x000000ffff037224 */ /* 0x000fe200078e0004 */
[----:B-1----:R-:W-:Y:S06]  /*00d0*/  @!P0 BRA `(.L_x_0) ;  /* 0x00000004007c8947 */ /* 0x002fec0003800000 */
[----:B------:R-:W-:-:S13]  /*00e0*/  FSETP.NEU.AND P1, PT, |R2|, +INF , PT ;  /* 0x7f8000000200780b */ /* 0x000fda0003f2d200 */
[----:B------:R-:W-:Y:S01]  /*00f0*/  @!P1 FMUL R3, RZ, UR8 ;  /* 0x00000008ff039c20 */ /* 0x000fe20008400000 */
[----:B------:R-:W-:Y:S01]  /*0100*/  @!P1 IMAD.MOV.U32 R0, RZ, RZ, RZ ;  /* 0x000000ffff009224 */ /* 0x000fe200078e00ff */
[----:B------:R-:W-:Y:S06]  /*0110*/  @!P1 BRA `(.L_x_0) ;  /* 0x00000004006c9947 */ /* 0x000fec0003800000 */
[----:B------:R-:W-:Y:S01]  /*0120*/  USHF.L.U32 UR4, UR8, 0x8, URZ ;  /* 0x0000000808047899 */ /* 0x000fe200080006ff */
[----:B------:R-:W0:Y:S03]  /*0130*/  LDCU.64 UR22, c[0x4][URZ] ;  /* 0x01000000ff1677ac */ /* 0x000e260008000a00 */
[----:B------:R-:W-:Y:S01]  /*0140*/  ULOP3.LUT UR9, UR4, 0x80000000, URZ, 0xfc, !UPT ;  /* 0x8000000004097892 */ /* 0x000fe2000f8efcff */
[----:B------:R-:W-:Y:S01]  /*0150*/  UMOV UR6, URZ ;  /* 0x000000ff00067c82 */ /* 0x000fe20008000000 */
[----:B------:R-:W-:Y:S01]  /*0160*/  UMOV UR7, URZ ;  /* 0x000000ff00077c82 */ /* 0x000fe20008000000 */
[----:B------:R-:W-:Y:S01]  /*0170*/  UMOV UR4, URZ ;  /* 0x000000ff00047c82 */ /* 0x000fe20008000000 */
[----:B------:R-:W-:-:S08]  /*0180*/  UMOV UR5, URZ ;  /* 0x000000ff00057c82 */ /* 0x000fd00008000000 */
.L_x_1:
[----:B0-----:R-:W-:Y:S01]  /*0190*/  IMAD.U32 R6, RZ, RZ, UR22 ;  /* 0x00000016ff067e24 */ /* 0x001fe2000f8e00ff */
[----:B------:R-:W-:-:S05]  /*01a0*/  MOV R7, UR23 ;  /* 0x0000001700077c02 */ /* 0x000fca0008000f00 */
[----:B------:R-:W2:Y:S01]  /*01b0*/  LDG.E.CONSTANT R6, desc[UR12][R6.64] ;  /* 0x0000000c06067981 */ /* 0x000ea2000c1e9900 */
[----:B------:R-:W-:Y:S02]  /*01c0*/  UISETP.EQ.AND UP5, UPT, UR5, URZ, UPT ;  /* 0x000000ff0500728c */ /* 0x000fe4000bfa2270 */
[----:B------:R-:W-:Y:S02]  /*01d0*/  UIADD3 UR4, UPT, UPT, UR4, 0x1, URZ ;  /* 0x0000000104047890 */ /* 0x000fe4000fffe0ff */
[----:B------:R-:W-:Y:S02]  /*01e0*/  UISETP.EQ.AND UP4, UPT, UR5, 0x4, UPT ;  /* 0x000000040500788c */ /* 0x000fe4000bf82270 */
[----:B------:R-:W-:Y:S02]  /*01f0*/  UISETP.EQ.AND UP3, UPT, UR5, 0x8, UPT ;  /* 0x000000080500788c */ /* 0x000fe4000bf62270 */
[----:B------:R-:W-:Y:S02]  /*0200*/  UISETP.EQ.AND UP2, UPT, UR5, 0xc, UPT ;  /* 0x0000000c0500788c */ /* 0x000fe4000bf42270 */
[----:B------:R-:W-:-:S02]  /*0210*/  UISETP.EQ.AND UP1, UPT, UR5, 0x10, UPT ;  /* 0x000000100500788c */ /* 0x000fc4000bf22270 */
[----:B------:R-:W-:-:S04]  /*0220*/  UIADD3 UR22, UP6, UPT, UR22, 0x4, URZ ;  /* 0x0000000416167890 */ /* 0x000fc8000ffde0ff */
[----:B------:R-:W-:Y:S01]  /*0230*/  UIADD3.X UR23, UPT, UPT, URZ, UR23, URZ, UP6, !UPT ;  /* 0x00000017ff177290 */ /* 0x000fe2000b7fe4ff */
[----:B--2---:R-:W-:-:S13]  /*0240*/  R2UR UR10, R6 ;  /* 0x00000000060a72ca */ /* 0x004fda00000e0000 */
[----:B------:R-:W-:-:S04]  /*0250*/  UIMAD.WIDE.U32 UR10, UR10, UR9, URZ ;  /* 0x000000090a0a72a5 */ /* 0x000fc8000f8e00ff */
[----:B------:R-:W-:-:S04]  /*0260*/  UIADD3 UR10, UP0, UPT, UR10, UR6, URZ ;  /* 0x000000060a0a7290 */ /* 0x000fc8000ff1e0ff */
[----:B------:R-:W-:Y:S02]  /*0270*/  UIADD3.X UR6, UPT, UPT, UR11, UR7, URZ, UP0, !UPT ;  /* 0x000000070b067290 */ /* 0x000fe400087fe4ff */
[----:B------:R-:W-:Y:S01]  /*0280*/  UISETP.EQ.AND UP0, UPT, UR5, 0x14, UPT ;  /* 0x000000140500788c */ /* 0x000fe2000bf02270 */
[----:B------:R-:W-:Y:S01]  /*0290*/  @UP5 UMOV UR14, UR10 ;  /* 0x0000000a000e5c82 */ /* 0x000fe20008000000 */
[----:B------:R-:W-:Y:S02]  /*02a0*/  UISETP.NE.AND UP5, UPT, UR4, 0x6, UPT ;  /* 0x000000060400788c */ /* 0x000fe4000bfa5270 */
[----:B------:R-:W-:Y:S01]  /*02b0*/  UIADD3 UR5, UPT, UPT, UR5, 0x4, URZ ;  /* 0x0000000405057890 */ /* 0x000fe2000fffe0ff */
[----:B------:R-:W-:Y:S01]  /*02c0*/  @UP4 UMOV UR16, UR10 ;  /* 0x0000000a00104c82 */ /* 0x000fe20008000000 */
[----:B------:R-:W-:Y:S01]  /*02d0*/  @UP3 UMOV UR17, UR10 ;  /* 0x0000000a00113c82 */ /* 0x000fe20008000000 */
[----:B------:R-:W-:Y:S01]  /*02e0*/  @UP2 UMOV UR18, UR10 ;  /* 0x0000000a00122c82 */ /* 0x000fe20008000000 */
[----:B------:R-:W-:-:S03]  /*02f0*/  @UP1 UMOV UR19, UR10 ;  /* 0x0000000a00131c82 */ /* 0x000fc60008000000 */
[----:B------:R-:W-:Y:S01]  /*0300*/  @UP0 UMOV UR20, UR10 ;  /* 0x0000000a00140c82 */ /* 0x000fe20008000000 */
[----:B------:R-:W-:Y:S05]  /*0310*/  BRA.U UP5, `(.L_x_1) ;  /* 0xfffffffd059c7547 */ /* 0x000fea000b83ffff */
[----:B------:R-:W-:-:S04]  /*0320*/  USHF.R.U32.HI UR4, URZ, 0x17, UR8 ;  /* 0x00000017ff047899 */ /* 0x000fc80008011608 */
[----:B------:R-:W-:Y:S02]  /*0330*/  ULOP3.LUT UR5, UR4, 0xe0, URZ, 0xc0, !UPT ;  /* 0x000000e004057892 */ /* 0x000fe4000f8ec0ff */
[----:B------:R-:W-:Y:S02]  /*0340*/  ULOP3.LUT UP5, URZ, UR4, 0x1f, URZ, 0xc0, !UPT ;  /* 0x0000001f04ff7892 */ /* 0x000fe4000f8ac0ff */
[----:B------:R-:W-:-:S04]  /*0350*/  UIADD3 UR5, UPT, UPT, UR5, -0x80, URZ ;  /* 0xffffff8005057890 */ /* 0x000fc8000fffe0ff */
[----:B------:R-:W-:-:S04]  /*0360*/  USHF.R.U32.HI UR5, URZ, 0x5, UR5 ;  /* 0x00000005ff057899 */ /* 0x000fc80008011605 */
[----:B------:R-:W-:-:S04]  /*0370*/  ULEA UR10, -UR5, URZ, 0x2 ;  /* 0x000000ff050a7291 */ /* 0x000fc8000f8e11ff */
[----:B------:R-:W-:Y:S02]  /*0380*/  UISETP.EQ.AND UP0, UPT, UR10, -0x18, UPT ;  /* 0xffffffe80a00788c */ /* 0x000fe4000bf02270 */
[----:B------:R-:W-:Y:S02]  /*0390*/  UISETP.EQ.AND UP6, UPT, UR10, -0x14, UPT ;  /* 0xffffffec0a00788c */ /* 0x000fe4000bfc2270 */
[----:B------:R-:W-:Y:S02]  /*03a0*/  UISETP.EQ.AND UP4, UPT, UR10, -0x10, UPT ;  /* 0xfffffff00a00788c */ /* 0x000fe4000bf82270 */
[----:B------:R-:W-:Y:S02]  /*03b0*/  UISETP.EQ.AND UP3, UPT, UR10, -0xc, UPT ;  /* 0xfffffff40a00788c */ /* 0x000fe4000bf62270 */
[----:B------:R-:W-:Y:S02]  /*03c0*/  UISETP.EQ.AND UP2, UPT, UR10, -0x8, UPT ;  /* 0xfffffff80a00788c */ /* 0x000fe4000bf42270 */
[----:B------:R-:W-:Y:S01]  /*03d0*/  UISETP.EQ.AND UP1, UPT, UR10, -0x4, UPT ;  /* 0xfffffffc0a00788c */ /* 0x000fe2000bf22270 */
[----:B------:R-:W-:Y:S01]  /*03e0*/  @UP0 UMOV UR5, UR14 ;  /* 0x0000000e00050c82 */ /* 0x000fe20008000000 */
[----:B------:R-:W-:Y:S01]  /*03f0*/  UISETP.EQ.AND UP0, UPT, UR10, URZ, UPT ;  /* 0x000000ff0a00728c */ /* 0x000fe2000bf02270 */
[----:B------:R-:W-:Y:S01]  /*0400*/  @UP6 UMOV UR5, UR16 ;  /* 0x0000001000056c82 */ /* 0x000fe20008000000 */
[----:B------:R-:W-:Y:S01]  /*0410*/  @UP6 UMOV UR7, UR14 ;  /* 0x0000000e00076c82 */ /* 0x000fe20008000000 */
[----:B------:R-:W-:Y:S01]  /*0420*/  UISETP.EQ.AND UP6, UPT, UR10, 0x4, UPT ;  /* 0x000000040a00788c */ /* 0x000fe2000bfc2270 */
[----:B------:R-:W-:Y:S01]  /*0430*/  @UP4 UMOV UR7, UR16 ;  /* 0x0000001000074c82 */ /* 0x000fe20008000000 */
        /* <DEDUP_REMOVED lines=10> */
[----:B------:R-:W-:Y:S05]  /*04e0*/  BRA.U !UP5, `(.L_x_2) ;  /* 0x000000010d2c7547 */ /* 0x000fea000b800000 */
[----:B------:R-:W-:Y:S01]  /*04f0*/  @UP4 UMOV UR9, UR14 ;  /* 0x0000000e00094c82 */ /* 0x000fe20008000000 */
[----:B------:R-:W-:Y:S01]  /*0500*/  UISETP.EQ.AND UP4, UPT, UR10, 0x8, UPT ;  /* 0x000000080a00788c */ /* 0x000fe2000bf82270 */
[----:B------:R-:W-:Y:S01]  /*0510*/  @UP3 UMOV UR9, UR16 ;  /* 0x0000001000093c82 */ /* 0x000fe20008000000 */
[----:B------:R-:W-:Y:S01]  /*0520*/  @UP2 UMOV UR9, UR17 ;  /* 0x0000001100092c82 */ /* 0x000fe20008000000 */
[----:B------:R-:W-:Y:S01]  /*0530*/  @UP1 UMOV UR9, UR18 ;  /* 0x0000001200091c82 */ /* 0x000fe20008000000 */
[----:B------:R-:W-:Y:S01]  /*0540*/  ULOP3.LUT UR4, UR4, 0x1f, URZ, 0xc0, !UPT ;  /* 0x0000001f04047892 */ /* 0x000fe2000f8ec0ff */
[----:B------:R-:W-:Y:S01]  /*0550*/  @UP0 UMOV UR9, UR19 ;  /* 0x0000001300090c82 */ /* 0x000fe20008000000 */
[----:B------:R-:W-:Y:S02]  /*0560*/  @UP6 UMOV UR9, UR20 ;  /* 0x0000001400096c82 */ /* 0x000fe40008000000 */
[----:B------:R-:W-:-:S03]  /*0570*/  USHF.L.W.U32.HI UR5, UR7, UR4, UR5 ;  /* 0x0000000407057299 */ /* 0x000fc60008010e05 */
[----:B------:R-:W-:Y:S02]  /*0580*/  @UP4 UMOV UR9, UR6 ;  /* 0x0000000600094c82 */ /* 0x000fe40008000000 */
[----:B------:R-:W-:-:S12]  /*0590*/  USHF.L.W.U32.HI UR7, UR9, UR4, UR7 ;  /* 0x0000000409077299 */ /* 0x000fd80008010e07 */
.L_x_2:
[----:B------:R-:W-:Y:S02]  /*05a0*/  USHF.L.W.U32.HI UR4, UR7, 0x2, UR5 ;  /* 0x0000000207047899 */ /* 0x000fe40008010e05 */
[----:B------:R-:W-:Y:S02]  /*05b0*/  USHF.L.U32 UR7, UR7, 0x2, URZ ;  /* 0x0000000207077899 */ /* 0x000fe400080006ff */
[----:B------:R-:W-:Y:S02]  /*05c0*/  USHF.R.S32.HI UR6, URZ, 0x1f, UR4 ;  /* 0x0000001fff067899 */ /* 0x000fe40008011404 */
[----:B------:R-:W-:Y:S02]  /*05d0*/  USHF.R.U32.HI UR5, URZ, 0x1e, UR5 ;  /* 0x0000001eff057899 */ /* 0x000fe40008011605 */
[----:B------:R-:W-:Y:S02]  /*05e0*/  ULOP3.LUT UR11, UR6, UR4, URZ, 0x3c, !UPT ;  /* 0x00000004060b7292 */ /* 0x000fe4000f8e3cff */
[----:B------:R-:W-:-:S02]  /*05f0*/  ULOP3.LUT UR10, UR6, UR7, URZ, 0x3c, !UPT ;  /* 0x00000007060a7292 */ /* 0x000fc4000f8e3cff */
[----:B------:R-:W-:Y:S01]  /*0600*/  UISETP.GE.AND UP0, UPT, UR8, URZ, UPT ;  /* 0x000000ff0800728c */ /* 0x000fe2000bf06270 */
[----:B------:R-:W-:Y:S01]  /*0610*/  UMOV UR6, 0x54442d19 ;  /* 0x54442d1900067882 */ /* 0x000fe20000000000 */
[----:B------:R-:W-:Y:S01]  /*0620*/  UMOV UR7, 0x3bf921fb ;  /* 0x3bf921fb00077882 */ /* 0x000fe20000000000 */
[----:B------:R-:W-:Y:S02]  /*0630*/  ULEA.HI UR5, UR4, UR5, URZ, 0x1 ;  /* 0x0000000504057291 */ /* 0x000fe4000f8f08ff */
[----:B------:R-:W-:Y:S02]  /*0640*/  ULOP3.LUT UR4, UR4, UR8, URZ, 0x3c, !UPT ;  /* 0x0000000804047292 */ /* 0x000fe4000f8e3cff */
[----:B------:R-:W0:Y:S04]  /*0650*/  I2F.F64.S64 R6, UR10 ;  /* 0x0000000a00067d12 */ /* 0x000e280008301c00 */
[----:B------:R-:W-:Y:S01]  /*0660*/  ISETP.LE.AND P1, PT, RZ, UR4, PT ;  /* 0x00000004ff007c0c */ /* 0x000fe2000bf23270 */
[----:B0-----:R-:W-:Y:S01]  /*0670*/  DMUL R6, R6, UR6 ;  /* 0x0000000606067c28 */ /* 0x001fe20008000000 */
[----:B------:R-:W-:-:S07]  /*0680*/  UIADD3 UR6, UPT, UPT, -UR5, URZ, URZ ;  /* 0x000000ff05067290 */ /* 0x000fce000fffe1ff */
[----:B------:R-:W-:Y:S02]  /*0690*/  @!UP0 UMOV UR5, UR6 ;  /* 0x0000000600058c82 */ /* 0x000fe40008000000 */
[----:B------:R-:W0:Y:S01]  /*06a0*/  F2F.F32.F64 R6, R6 ;  /* 0x0000000600067310 */ /* 0x000e220000301000 */
[----:B------:R-:W-:Y:S01]  /*06b0*/  IMAD.U32 R0, RZ, RZ, UR5 ;  /* 0x00000005ff007e24 */ /* 0x000fe2000f8e00ff */
[----:B0-----:R-:W-:-:S07]  /*06c0*/  FSEL R3, -R6, R6, !P1 ;  /* 0x0000000606037208 */ /* 0x001fce0004800100 */
.L_x_0:
[----:B------:R-:W-:Y:S02]  /*06d0*/  IMAD.MOV.U32 R7, RZ, RZ, 0x37cbac00 ;  /* 0x37cbac00ff077424 */ /* 0x000fe400078e00ff */
[----:B------:R-:W-:Y:S01]  /*06e0*/  FMUL R6, R3, R3 ;  /* 0x0000000303067220 */ /* 0x000fe20000400000 */
[C---:B------:R-:W-:Y:S01]  /*06f0*/  LOP3.LUT R9, R0.reuse, 0x1, RZ, 0xc0, !PT ;  /* 0x0000000100097812 */ /* 0x040fe200078ec0ff */
[----:B------:R-:W-:Y:S01]  /*0700*/  IMAD.MOV.U32 R11, RZ, RZ, 0x3d2aaabb ;  /* 0x3d2aaabbff0b7424 */ /* 0x000fe200078e00ff */
[----:B------:R-:W-:Y:S01]  /*0710*/  LOP3.LUT P2, RZ, R0, 0x2, RZ, 0xc0, !PT ;  /* 0x0000000200ff7812 */ /* 0x000fe2000784c0ff */
[----:B------:R-:W-:Y:S01]  /*0720*/  FFMA R8, R6, R7, -0.0013887860113754868507 ;  /* 0xbab607ed06087423 */ /* 0x000fe20000000007 */
[----:B------:R-:W-:Y:S01]  /*0730*/  ISETP.NE.U32.AND P1, PT, R9, 0x1, PT ;  /* 0x000000010900780c */ /* 0x000fe20003f25070 */
[----:B------:R-:W-:-:S03]  /*0740*/  IMAD.MOV.U32 R10, RZ, RZ, 0x3effffff ;  /* 0x3effffffff0a7424 */ /* 0x000fc600078e00ff */
[----:B------:R-:W-:Y:S02]  /*0750*/  FSEL R9, R8, -0.00019574658654164522886, !P1 ;  /* 0xb94d415308097808 */ /* 0x000fe40004800000 */
[----:B------:R-:W-:Y:S02]  /*0760*/  FSEL R11, R11, 0.0083327032625675201416, !P1 ;  /* 0x3c0885e40b0b7808 */ /* 0x000fe40004800000 */
[----:B------:R-:W-:Y:S02]  /*0770*/  FSEL R0, R3, 1, P1 ;  /* 0x3f80000003007808 */ /* 0x000fe40000800000 */
[----:B------:R-:W-:Y:S01]  /*0780*/  FSEL R8, -R10, -0.16666662693023681641, !P1 ;  /* 0xbe2aaaa80a087808 */ /* 0x000fe20004800100 */
[C---:B------:R-:W-:Y:S02]  /*0790*/  FFMA R9, R6.reuse, R9, R11 ;  /* 0x0000000906097223 */ /* 0x040fe4000000000b */
[C---:B------:R-:W-:Y:S02]  /*07a0*/  FFMA R3, R6.reuse, R0, RZ ;  /* 0x0000000006037223 */ /* 0x040fe400000000ff */
[----:B------:R-:W-:-:S04]  /*07b0*/  FFMA R8, R6, R9, R8 ;  /* 0x0000000906087223 */ /* 0x000fc80000000008 */
[----:B------:R-:W-:-:S04]  /*07c0*/  FFMA R8, R3, R8, R0 ;  /* 0x0000000803087223 */ /* 0x000fc80000000000 */
[----:B------:R-:W-:Y:S01]  /*07d0*/  @P2 FADD R8, RZ, -R8 ;  /* 0x80000008ff082221 */ /* 0x000fe20000000000 */
[----:B------:R-:W-:Y:S06]  /*07e0*/  @!P0 BRA `(.L_x_3) ;  /* 0x00000004007c8947 */ /* 0x000fec0003800000 */
[----:B------:R-:W-:-:S13]  /*07f0*/  FSETP.NEU.AND P0, PT, |R2|, +INF , PT ;  /* 0x7f8000000200780b */ /* 0x000fda0003f0d200 */
[----:B------:R-:W-:Y:S01]  /*0800*/  @!P0 FMUL R4, RZ, UR8 ;  /* 0x00000008ff048c20 */ /* 0x000fe20008400000 */
[----:B------:R-:W-:Y:S01]  /*0810*/  @!P0 MOV R5, RZ ;  /* 0x000000ff00058202 */ /* 0x000fe20000000f00 */
        /* <DEDUP_REMOVED lines=8> */
.L_x_4:
[----:B0-----:R-:W-:Y:S02]  /*08a0*/  IMAD.U32 R2, RZ, RZ, UR22 ;  /* 0x00000016ff027e24 */ /* 0x001fe4000f8e00ff */
[----:B------:R-:W-:-:S05]  /*08b0*/  IMAD.U32 R3, RZ, RZ, UR23 ;  /* 0x00000017ff037e24 */ /* 0x000fca000f8e00ff */
        /* <DEDUP_REMOVED lines=63> */
.L_x_5:
[----:B------:R-:W-:Y:S02]  /*0cb0*/  USHF.L.W.U32.HI UR6, UR5, 0x2, UR4 ;  /* 0x0000000205067899 */ /* 0x000fe40008010e04 */
[----:B------:R-:W-:Y:S02]  /*0cc0*/  USHF.L.U32 UR5, UR5, 0x2, URZ ;  /* 0x0000000205057899 */ /* 0x000fe400080006ff */
[----:B------:R-:W-:Y:S02]  /*0cd0*/  USHF.R.S32.HI UR7, URZ, 0x1f, UR6 ;  /* 0x0000001fff077899 */ /* 0x000fe40008011406 */
[----:B------:R-:W-:Y:S02]  /*0ce0*/  USHF.R.U32.HI UR4, URZ, 0x1e, UR4 ;  /* 0x0000001eff047899 */ /* 0x000fe40008011604 */
[----:B------:R-:W-:Y:S02]  /*0cf0*/  ULOP3.LUT UR11, UR7, UR6, URZ, 0x3c, !UPT ;  /* 0x00000006070b7292 */ /* 0x000fe4000f8e3cff */
[----:B------:R-:W-:-:S02]  /*0d00*/  ULOP3.LUT UR10, UR7, UR5, URZ, 0x3c, !UPT ;  /* 0x00000005070a7292 */ /* 0x000fc4000f8e3cff */
[----:B------:R-:W-:Y:S02]  /*0d10*/  UISETP.GE.AND UP0, UPT, UR8, URZ, UPT ;  /* 0x000000ff0800728c */ /* 0x000fe4000bf06270 */
[----:B------:R-:W-:Y:S02]  /*0d20*/  ULEA.HI UR4, UR6, UR4, URZ, 0x1 ;  /* 0x0000000406047291 */ /* 0x000fe4000f8f08ff */
[----:B------:R-:W-:Y:S02]  /*0d30*/  ULOP3.LUT UR6, UR6, UR8, URZ, 0x3c, !UPT ;  /* 0x0000000806067292 */ /* 0x000fe4000f8e3cff */
[----:B------:R-:W-:Y:S01]  /*0d40*/  UIADD3 UR5, UPT, UPT, -UR4, URZ, URZ ;  /* 0x000000ff04057290 */ /* 0x000fe2000fffe1ff */
[----:B------:R-:W0:Y:S01]  /*0d50*/  I2F.F64.S64 R2, UR10 ;  /* 0x0000000a00027d12 */ /* 0x000e220008301c00 */
[----:B------:R-:W-:Y:S01]  /*0d60*/  UMOV UR10, 0x54442d19 ;  /* 0x54442d19000a7882 */ /* 0x000fe20000000000 */
[----:B------:R-:W-:Y:S01]  /*0d70*/  UMOV UR11, 0x3bf921fb ;  /* 0x3bf921fb000b7882 */ /* 0x000fe20000000000 */
[----:B------:R-:W-:-:S03]  /*0d80*/  ISETP.LE.AND P0, PT, RZ, UR6, PT ;  /* 0x00000006ff007c0c */ /* 0x000fc6000bf03270 */
[----:B------:R-:W-:Y:S02]  /*0d90*/  @!UP0 UMOV UR4, UR5 ;  /* 0x0000000500048c82 */ /* 0x000fe40008000000 */
[----:B------:R-:W-:Y:S01]  /*0da0*/  IMAD.U32 R5, RZ, RZ, UR4 ;  /* 0x00000004ff057e24 */ /* 0x000fe2000f8e00ff */
[----:B0-----:R-:W-:-:S10]  /*0db0*/  DMUL R2, R2, UR10 ;  /* 0x0000000a02027c28 */ /* 0x001fd40008000000 */
[----:B------:R-:W0:Y:S02]  /*0dc0*/  F2F.F32.F64 R2, R2 ;  /* 0x0000000200027310 */ /* 0x000e240000301000 */
[----:B0-----:R-:W-:-:S07]  /*0dd0*/  FSEL R4, -R2, R2, !P0 ;  /* 0x0000000202047208 */ /* 0x001fce0004000100 */
.L_x_3:
[----:B------:R-:W0:Y:S01]  /*0de0*/  LDCU.128 UR8, c[0x0][0x390] ;  /* 0x00007200ff0877ac */ /* 0x000e220008000c00 */
[----:B------:R-:W1:Y:S01]  /*0df0*/  S2R R12, SR_CTAID.Y ;  /* 0x00000000000c7919 */ /* 0x000e620000002600 */
[----:B------:R-:W-:Y:S01]  /*0e00*/  FMUL R16, R4, R4 ;  /* 0x0000000404107220 */ /* 0x000fe20000400000 */
[C---:B------:R-:W-:Y:S01]  /*0e10*/  LOP3.LUT R0, R5.reuse, 0x1, RZ, 0xc0, !PT ;  /* 0x0000000105007812 */ /* 0x040fe200078ec0ff */
[----:B------:R-:W2:Y:S01]  /*0e20*/  LDCU UR4, c[0x0][0x360] ;  /* 0x00006c00ff0477ac */ /* 0x000ea20008000800 */
[----:B------:R-:W2:Y:S01]  /*0e30*/  S2R R9, SR_TID.X ;  /* 0x0000000000097919 */ /* 0x000ea20000002100 */
[----:B------:R-:W-:Y:S01]  /*0e40*/  FFMA R7, R16, R7, -0.0013887860113754868507 ;  /* 0xbab607ed10077423 */ /* 0x000fe20000000007 */
[----:B------:R-:W-:Y:S01]  /*0e50*/  IMAD.MOV.U32 R13, RZ, RZ, 0x3c0885e4 ;  /* 0x3c0885e4ff0d7424 */ /* 0x000fe200078e00ff */
[----:B------:R-:W1:Y:S01]  /*0e60*/  LDCU UR5, c[0x0][0x364] ;  /* 0x00006c80ff0577ac */ /* 0x000e620008000800 */
[----:B------:R-:W-:Y:S01]  /*0e70*/  ISETP.NE.U32.AND P0, PT, R0, 0x1, PT ;  /* 0x000000010000780c */ /* 0x000fe20003f05070 */
[----:B------:R-:W-:Y:S01]  /*0e80*/  IMAD.MOV.U32 R0, RZ, RZ, 0x3e2aaaa8 ;  /* 0x3e2aaaa8ff007424 */ /* 0x000fe200078e00ff */
[----:B------:R-:W-:-:S02]  /*0e90*/  IADD3 R5, PT, PT, R5, 0x1, RZ ;  /* 0x0000000105057810 */ /* 0x000fc40007ffe0ff */
[----:B------:R-:W-:Y:S02]  /*0ea0*/  FSEL R7, R7, -0.00019574658654164522886, P0 ;  /* 0xb94d415307077808 */ /* 0x000fe40000000000 */
[----:B------:R-:W-:Y:S02]  /*0eb0*/  FSEL R13, R13, 0.041666727513074874878, !P0 ;  /* 0x3d2aaabb0d0d7808 */ /* 0x000fe40004000000 */
[----:B------:R-:W-:Y:S01]  /*0ec0*/  LOP3.LUT P1, RZ, R5, 0x2, RZ, 0xc0, !PT ;  /* 0x0000000205ff7812 */ /* 0x000fe2000782c0ff */
[----:B0-----:R-:W0:Y:S01]  /*0ed0*/  I2F.F64 R10, UR10 ;  /* 0x0000000a000a7d12 */ /* 0x001e220008201c00 */
[----:B------:R-:W-:Y:S01]  /*0ee0*/  FSEL R5, -R0, -0.4999999701976776123, !P0 ;  /* 0xbeffffff00057808 */ /* 0x000fe20004000100 */
[----:B------:R-:W-:Y:S01]  /*0ef0*/  FFMA R7, R16, R7, R13 ;  /* 0x0000000710077223 */ /* 0x000fe2000000000d */
[----:B------:R-:W-:-:S03]  /*0f00*/  FSEL R0, R4, 1, !P0 ;  /* 0x3f80000004007808 */ /* 0x000fc60004000000 */
[C---:B------:R-:W-:Y:S02]  /*0f10*/  FFMA R7, R16.reuse, R7, R5 ;  /* 0x0000000710077223 */ /* 0x040fe40000000005 */
[----:B------:R-:W3:Y:S01]  /*0f20*/  I2F.F64 R14, UR11 ;  /* 0x0000000b000e7d12 */ /* 0x000ee20008201c00 */
[----:B------:R-:W-:-:S04]  /*0f30*/  FFMA R5, R16, R0, RZ ;  /* 0x0000000010057223 */ /* 0x000fc800000000ff */
[----:B------:R-:W-:Y:S01]  /*0f40*/  FFMA R0, R5, R7, R0 ;  /* 0x0000000705007223 */ /* 0x000fe20000000000 */
[----:B0-----:R-:W-:Y:S02]  /*0f50*/  DMUL R18, R10, 0.5 ;  /* 0x3fe000000a127828 */ /* 0x001fe40000000000 */
[----:B------:R-:W0:Y:S01]  /*0f60*/  I2F.F64 R2, UR9 ;  /* 0x0000000900027d12 */ /* 0x000e220008201c00 */
[----:B------:R-:W1:Y:S01]  /*0f70*/  S2R R11, SR_TID.Y ;  /* 0x00000000000b7919 */ /* 0x000e620000002200 */
[----:B------:R-:W-:Y:S01]  /*0f80*/  @P1 FADD R0, RZ, -R0 ;  /* 0x80000000ff001221 */ /* 0x000fe20000000000 */
[----:B---3--:R-:W-:-:S05]  /*0f90*/  DMUL R20, R14, 0.5 ;  /* 0x3fe000000e147828 */ /* 0x008fca0000000000 */
[----:B------:R-:W-:Y:S01]  /*0fa0*/  F2I.U32.F64.TRUNC R6, R18 ;  /* 0x0000001200067311 */ /* 0x000fe2000030d000 */
[----:B------:R-:W2:Y:S01]  /*0fb0*/  S2R R14, SR_CTAID.X ;  /* 0x00000000000e7919 */ /* 0x000ea20000002500 */
[----:B0-----:R-:W-:-:S06]  /*0fc0*/  DMUL R22, R2, 0.5 ;  /* 0x3fe0000002167828 */ /* 0x001fcc0000000000 */
[----:B------:R-:W0:Y:S08]  /*0fd0*/  F2I.U32.F64.TRUNC R15, R20 ;  /* 0x00000014000f7311 */ /* 0x000e30000030d000 */
[----:B------:R-:W-:Y:S08]  /*0fe0*/  F2F.F64.F32 R2, R8 ;  /* 0x0000000800027310 */ /* 0x000ff00000201800 */
[----:B------:R-:W-:Y:S01]  /*0ff0*/  F2I.U32.F64.TRUNC R10, R22 ;  /* 0x00000016000a7311 */ /* 0x000fe2000030d000 */
[----:B-1----:R-:W-:-:S04]  /*1000*/  IMAD R4, R12, UR5, R11 ;  /* 0x000000050c047c24 */ /* 0x002fc8000f8e020b */
[----:B0-----:R-:W-:-:S03]  /*1010*/  IMAD.IADD R20, R4, 0x1, -R15 ;  /* 0x0000000104147824 */ /* 0x001fc600078e0a0f */
[----:B------:R-:W0:Y:S01]  /*1020*/  I2F.F64 R12, UR8 ;  /* 0x00000008000c7d12 */ /* 0x000e220008201c00 */
[----:B--2---:R-:W-:Y:S01]  /*1030*/  IMAD R7, R14, UR4, R9 ;  /* 0x000000040e077c24 */ /* 0x004fe2000f8e0209 */
[----:B------:R-:W-:-:S03]  /*1040*/  UIADD3 UR4, UPT, UPT, UR8, -0x1, URZ ;  /* 0xffffffff08047890 */ /* 0x000fc6000fffe0ff */
[----:B------:R-:W-:Y:S02]  /*1050*/  IMAD.IADD R6, R7, 0x1, -R6 ;  /* 0x0000000107067824 */ /* 0x000fe400078e0a06 */
[----:B------:R-:W-:Y:S01]  /*1060*/  IMAD R7, R4, UR10, R7 ;  /* 0x0000000a04077c24 */ /* 0x000fe2000f8e0207 */
[----:B------:R-:W-:Y:S01]  /*1070*/  I2F.F64 R16, R20 ;  /* 0x0000001400107312 */ /* 0x000fe20000201c00 */
[----:B0-----:R-:W-:-:S07]  /*1080*/  DMUL R18, R12, 0.5 ;  /* 0x3fe000000c127828 */ /* 0x001fce0000000000 */
[----:B------:R-:W0:Y:S08]  /*1090*/  F2F.F64.F32 R8, R0 ;  /* 0x0000000000087310 */ /* 0x000e300000201800 */
[----:B------:R-:W1:Y:S01]  /*10a0*/  I2F.F64 R14, R6 ;  /* 0x00000006000e7312 */ /* 0x000e620000201c00 */
[----:B0-----:R-:W-:-:S07]  /*10b0*/  DMUL R12, R8, R16 ;  /* 0x00000010080c7228 */ /* 0x001fce0000000000 */
[----:B------:R-:W0:Y:S01]  /*10c0*/  F2I.U32.F64.TRUNC R18, R18 ;  /* 0x0000001200127311 */ /* 0x000e22000030d000 */
[C---:B------:R-:W-:Y:S02]  /*10d0*/  DMUL R16, R2.reuse, R16 ;  /* 0x0000001002107228 */ /* 0x040fe40000000000 */
[----:B-1----:R-:W-:-:S05]  /*10e0*/  DFMA R12, R2, R14, R12 ;  /* 0x0000000e020c722b */ /* 0x002fca000000000c */
[----:B------:R-:W1:Y:S01]  /*10f0*/  I2F.F64.U32 R10, R10 ;  /* 0x0000000a000a7312 */ /* 0x000e620000201800 */
[----:B------:R-:W-:Y:S01]  /*1100*/  DFMA R16, R8, R14, -R16 ;  /* 0x0000000e0810722b */ /* 0x000fe20000000810 */
[----:B------:R-:W2:Y:S06]  /*1110*/  LDC.64 R2, c[0x0][0x388] ;  /* 0x0000e200ff027b82 */ /* 0x000eac0000000a00 */
[----:B0-----:R-:W0:Y:S01]  /*1120*/  I2F.F64.U32 R20, R18 ;  /* 0x0000001200147312 */ /* 0x001e220000201800 */
[----:B-1----:R-:W-:-:S07]  /*1130*/  DADD R12, R12, R10 ;  /* 0x000000000c0c7229 */ /* 0x002fce000000000a */
[----:B------:R-:W1:Y:S01]  /*1140*/  F2I.F64.TRUNC R0, R12 ;  /* 0x0000000c00007311 */ /* 0x000e62000030d100 */
[----:B0-----:R-:W-:-:S07]  /*1150*/  DADD R20, R16, R20 ;  /* 0x0000000010147229 */ /* 0x001fce0000000014 */
[----:B------:R-:W0:Y:S01]  /*1160*/  F2I.F64.TRUNC R5, R20 ;  /* 0x0000001400057311 */ /* 0x000e22000030d100 */
[----:B-1----:R-:W-:-:S05]  /*1170*/  VIADD R6, R0, 0x2 ;  /* 0x0000000200067836 */ /* 0x002fca0000000000 */
[----:B------:R-:W-:Y:S02]  /*1180*/  ISETP.GE.AND P0, PT, R6, UR9, PT ;  /* 0x0000000906007c0c */ /* 0x000fe4000bf06270 */
[C---:B0-----:R-:W-:Y:S02]  /*1190*/  IADD3 R6, PT, PT, R5.reuse, 0x2, RZ ;  /* 0x0000000205067810 */ /* 0x041fe40007ffe0ff */
[----:B------:R-:W-:Y:S02]  /*11a0*/  VIMNMX R8, PT, PT, R5, R0, PT ;  /* 0x0000000005087248 */ /* 0x000fe40003fe0100 */
[----:B------:R-:W-:Y:S01]  /*11b0*/  ISETP.LT.AND P0, PT, R6, UR4, !P0 ;  /* 0x0000000406007c0c */ /* 0x000fe2000c701270 */
[----:B--2---:R-:W-:Y:S01]  /*11c0*/  IMAD.WIDE R6, R7, 0x4, R2 ;  /* 0x0000000407067825 */ /* 0x004fe200078e0202 */
[----:B------:R-:W-:-:S04]  /*11d0*/  ISETP.GT.AND P1, PT, R8, 0x1, PT ;  /* 0x000000010800780c */ /* 0x000fc80003f24270 */
[----:B------:R0:W-:Y:S09]  /*11e0*/  STG.E desc[UR12][R6.64], RZ ;  /* 0x000000ff06007986 */ /* 0x0001f2000c10190c */
[----:B------:R-:W-:Y:S05]  /*11f0*/  @P0 BRA P1, `(.L_x_6) ;  /* 0x0000000000300947 */ /* 0x000fea0000800000 */
[C---:B------:R-:W-:Y:S02]  /*1200*/  ISETP.GE.AND P0, PT, R5.reuse, UR8, PT ;  /* 0x0000000805007c0c */ /* 0x040fe4000bf06270 */
[C---:B------:R-:W-:Y:S02]  /*1210*/  ISETP.GE.AND P1, PT, R0.reuse, UR9, PT ;  /* 0x0000000900007c0c */ /* 0x040fe4000bf26270 */
[----:B------:R-:W-:Y:S02]  /*1220*/  ISETP.GT.AND P0, PT, R5, -0x1, !P0 ;  /* 0xffffffff0500780c */ /* 0x000fe40004704270 */
[----:B------:R-:W-:-:S04]  /*1230*/  ISETP.GT.AND P1, PT, R0, -0x1, !P1 ;  /* 0xffffffff0000780c */ /* 0x000fc80004f24270 */
[----:B------:R-:W-:-:S13]  /*1240*/  PLOP3.LUT P0, PT, P0, P1, PT, 0x80, 0x8 ;  /* 0x000000000008781c */ /* 0x000fda0000703070 */
[----:B------:R-:W-:Y:S05]  /*1250*/  @!P0 EXIT ;  /* 0x000000000000894d */ /* 0x000fea0003800000 */
[----:B------:R-:W1:Y:S01]  /*1260*/  LDC.64 R2, c[0x0][0x380] ;  /* 0x0000e000ff027b82 */ /* 0x000e620000000a00 */
[----:B------:R-:W-:-:S04]  /*1270*/  IMAD R5, R0, UR8, R5 ;  /* 0x0000000800057c24 */ /* 0x000fc8000f8e0205 */
[----:B-1----:R-:W-:-:S06]  /*1280*/  IMAD.WIDE R2, R5, 0x4, R2 ;  /* 0x0000000405027825 */ /* 0x002fcc00078e0202 */
[----:B------:R-:W2:Y:S04]  /*1290*/  LDG.E R3, desc[UR12][R2.64] ;  /* 0x0000000c02037981 */ /* 0x000ea8000c1e1900 */
[----:B--2---:R-:W-:Y:S01]  /*12a0*/  STG.E desc[UR12][R6.64], R3 ;  /* 0x0000000306007986 */ /* 0x004fe2000c10190c */
[----:B------:R-:W-:Y:S05]  /*12b0*/  EXIT ;  /* 0x000000000000794d */ /* 0x000fea0003800000 */
.L_x_6:
[----:B------:R-:W1:Y:S01]  /*12c0*/  LDC.64 R14, c[0x0][0x380] ;  /* 0x0000e000ff0e7b82 */ /* 0x000e620000000a00 */
[----:B------:R-:W-:Y:S01]  /*12d0*/  VIADD R2, R0, 0xffffffff ;  /* 0xffffffff00027836 */ /* 0x000fe20000000000 */
[----:B------:R-:W2:Y:S03]  /*12e0*/  LDCU.64 UR4, c[0x0][0x380] ;  /* 0x00007000ff0477ac */ /* 0x000ea60008000a00 */
[----:B------:R-:W-:-:S04]  /*12f0*/  IMAD R2, R2, UR8, RZ ;  /* 0x0000000802027c24 */ /* 0x000fc8000f8e02ff */
[----:B------:R-:W-:-:S04]  /*1300*/  IMAD.IADD R3, R5, 0x1, R2 ;  /* 0x0000000105037824 */ /* 0x000fc800078e0202 */
[----:B-1----:R-:W-:Y:S01]  /*1310*/  IMAD.WIDE R14, R3, 0x4, R14 ;  /* 0x00000004030e7825 */ /* 0x002fe200078e020e */
[----:B------:R-:W-:-:S04]  /*1320*/  IADD3 R3, P0, PT, R5, R2, RZ ;  /* 0x0000000205037210 */ /* 0x000fc80007f1e0ff */
[----:B------:R-:W3:Y:S01]  /*1330*/  LDG.E R10, desc[UR12][R14.64] ;  /* 0x0000000c0e0a7981 */ /* 0x000ee2000c1e1900 */
[----:B------:R-:W-:Y:S02]  /*1340*/  LEA.HI.X.SX32 R2, R2, RZ, 0x1, P0 ;  /* 0x000000ff02027211 */ /* 0x000fe400000f0eff */
[C---:B--2---:R-:W-:Y:S01]  /*1350*/  LEA R28, P0, R3.reuse, UR4, 0x2 ;  /* 0x00000004031c7c11 */ /* 0x044fe2000f8010ff */
[----:B------:R-:W2:Y:S03]  /*1360*/  LDG.E R22, desc[UR12][R14.64+0x4] ;  /* 0x0000040c0e167981 */ /* 0x000ea6000c1e1900 */
[----:B------:R-:W-:Y:S01]  /*1370*/  LEA.HI.X R29, R3, UR5, R2, 0x2, P0 ;  /* 0x00000005031d7c11 */ /* 0x000fe200080f1402 */
[----:B------:R1:W4:Y:S04]  /*1380*/  LDG.E R4, desc[UR12][R14.64+0x8] ;  /* 0x0000080c0e047981 */ /* 0x000328000c1e1900 */
[----:B------:R-:W5:Y:S01]  /*1390*/  LDG.E R28, desc[UR12][R28.64+-0x4] ;  /* 0xfffffc0c1c1c7981 */ /* 0x000f62000c1e1900 */
[----:B------:R-:W-:-:S02]  /*13a0*/  IMAD.U32 R9, RZ, RZ, UR8 ;  /* 0x00000008ff097e24 */ /* 0x000fc4000f8e00ff */
[----:B------:R-:W-:Y:S02]  /*13b0*/  IMAD R25, R0, UR8, RZ ;  /* 0x0000000800197c24 */ /* 0x000fe4000f8e02ff */
[----:B------:R-:W-:-:S03]  /*13c0*/  IMAD.WIDE R8, R9, 0x4, R14 ;  /* 0x0000000409087825 */ /* 0x000fc600078e020e */
[----:B------:R-:W-:Y:S02]  /*13d0*/  IADD3 R16, P0, PT, R5, R25, RZ ;  /* 0x0000001905107210 */ /* 0x000fe40007f1e0ff */
[----:B------:R-:W4:Y:S01]  /*13e0*/  LDG.E R24, desc[UR12][R8.64] ;  /* 0x0000000c08187981 */ /* 0x000f22000c1e1900 */
[----:B---3--:R-:W3:Y:S08]  /*13f0*/  I2F.F64 R10, R10 ;  /* 0x0000000a000a7312 */ /* 0x008ef00000201c00 */
[----:B-----5:R-:W5:Y:S01]  /*1400*/  I2F.F64 R18, R28 ;  /* 0x0000001c00127312 */ /* 0x020f620000201c00 */
[----:B---3--:R-:W-:-:S08]  /*1410*/  DMUL R2, R10, 3 ;  /* 0x400800000a027828 */ /* 0x008fd00000000000 */
[----:B------:R-:W-:-:S08]  /*1420*/  DMUL R2, R2, 0.5 ;  /* 0x3fe0000002027828 */ /* 0x000fd00000000000 */
[----:B-----5:R-:W-:Y:S01]  /*1430*/  DFMA R18, R18, -0.5, R2 ;  /* 0xbfe000001212782b */ /* 0x020fe20000000002 */
[----:B------:R-:W-:Y:S02]  /*1440*/  LEA.HI.X.SX32 R3, R25, RZ, 0x1, P0 ;  /* 0x000000ff19037211 */ /* 0x000fe400000f0eff */
[----:B------:R-:W-:-:S04]  /*1450*/  LEA R2, P0, R16, UR4, 0x2 ;  /* 0x0000000410027c11 */ /* 0x000fc8000f8010ff */
[----:B------:R-:W-:-:S06]  /*1460*/  LEA.HI.X R3, R16, UR5, R3, 0x2, P0 ;  /* 0x0000000510037c11 */ /* 0x000fcc00080f1403 */
[----:B------:R-:W3:Y:S01]  /*1470*/  LDG.E R3, desc[UR12][R2.64+-0x4] ;  /* 0xfffffc0c02037981 */ /* 0x000ee2000c1e1900 */
[----:B--2---:R-:W1:Y:S03]  /*1480*/  I2F.F64 R22, R22 ;  /* 0x0000001600167312 */ /* 0x004e660000201c00 */
[----:B------:R-:W2:Y:S05]  /*1490*/  LDG.E R2, desc[UR12][R8.64+0x4] ;  /* 0x0000040c08027981 */ /* 0x000eaa000c1e1900 */
[----:B------:R-:W5:Y:S01]  /*14a0*/  I2F.F64 R16, R28 ;  /* 0x0000001c00107312 */ /* 0x000f620000201c00 */
[----:B-1----:R-:W-:-:S02]  /*14b0*/  DMUL R14, R22, 3 ;  /* 0x40080000160e7828 */ /* 0x002fc40000000000 */
[----:B------:R-:W-:-:S06]  /*14c0*/  DMUL R26, R22, 0.5 ;  /* 0x3fe00000161a7828 */ /* 0x000fcc0000000000 */
[----:B------:R-:W-:Y:S02]  /*14d0*/  DFMA R14, R14, -0.5, R18 ;  /* 0xbfe000000e0e782b */ /* 0x000fe40000000012 */
[----:B------:R-:W-:-:S08]  /*14e0*/  DMUL R18, R10, 5 ;  /* 0x401400000a127828 */ /* 0x000fd00000000000 */
[----:B-----5:R-:W-:Y:S02]  /*14f0*/  DFMA R18, R18, -0.5, R16 ;  /* 0xbfe000001212782b */ /* 0x020fe40000000010 */
[----:B------:R-:W-:Y:S01]  /*1500*/  DFMA R16, R16, -0.5, R26 ;  /* 0xbfe000001010782b */ /* 0x000fe2000000001a */
[----:B------:R-:W1:Y:S01]  /*1510*/  I2F.F64.U32 R26, R5 ;  /* 0x00000005001a7312 */ /* 0x000e620000201800 */
[----:B------:R-:W-:-:S04]  /*1520*/  VIADD R25, R25, UR8 ;  /* 0x0000000819197c36 */ /* 0x000fc80008000000 */
[----:B------:R-:W-:Y:S01]  /*1530*/  DFMA R18, R22, 2, R18 ;  /* 0x400000001612782b */ /* 0x000fe20000000012 */
[----:B------:R-:W-:Y:S01]  /*1540*/  IADD3 R23, P0, PT, R5, R25, RZ ;  /* 0x0000001905177210 */ /* 0x000fe20007f1e0ff */
[----:B-1----:R-:W-:-:S03]  /*1550*/  DADD R20, R20, -R26 ;  /* 0x0000000014147229 */ /* 0x002fc6000000081a */
[----:B------:R-:W-:Y:S02]  /*1560*/  LEA.HI.X.SX32 R26, R25, RZ, 0x1, P0 ;  /* 0x000000ff191a7211 */ /* 0x000fe400000f0eff */
[----:B------:R-:W-:-:S04]  /*1570*/  LEA R22, P0, R23, UR4, 0x2 ;  /* 0x0000000417167c11 */ /* 0x000fc8000f8010ff */
[----:B------:R-:W-:Y:S02]  /*1580*/  LEA.HI.X R23, R23, UR5, R26, 0x2, P0 ;  /* 0x0000000517177c11 */ /* 0x000fe400080f141a */
[----:B----4-:R1:W4:Y:S01]  /*1590*/  I2F.F64 R26, R4 ;  /* 0x00000004001a7312 */ /* 0x0103220000201c00 */
[----:B------:R-:W-:Y:S02]  /*15a0*/  MOV R29, UR8 ;  /* 0x00000008001d7c02 */ /* 0x000fe40008000f00 */
[----:B------:R-:W5:Y:S04]  /*15b0*/  LDG.E R22, desc[UR12][R22.64+-0x4] ;  /* 0xfffffc0c16167981 */ /* 0x000f68000c1e1900 */
[----:B-1----:R1:W5:Y:S01]  /*15c0*/  LDG.E R4, desc[UR12][R8.64+0x8] ;  /* 0x0000080c08047981 */ /* 0x002362000c1e1900 */
[----:B----4-:R-:W-:-:S08]  /*15d0*/  DFMA R14, R26, 0.5, R14 ;  /* 0x3fe000001a0e782b */ /* 0x010fd0000000000e */
[----:B------:R-:W-:Y:S02]  /*15e0*/  DMUL R14, R20, R14 ;  /* 0x0000000e140e7228 */ /* 0x000fe40000000000 */
[----:B------:R-:W-:-:S06]  /*15f0*/  DFMA R18, R26, -0.5, R18 ;  /* 0xbfe000001a12782b */ /* 0x000fcc0000000012 */
[C---:B------:R-:W-:Y:S02]  /*1600*/  DMUL R14, R20.reuse, R14 ;  /* 0x0000000e140e7228 */ /* 0x040fe40000000000 */
[C---:B------:R-:W-:Y:S01]  /*1610*/  DMUL R18, R20.reuse, R18 ;  /* 0x0000001214127228 */ /* 0x040fe20000000000 */
[----:B------:R-:W4:Y:S05]  /*1620*/  I2F.F64 R26, R24 ;  /* 0x00000018001a7312 */ /* 0x000f2a0000201c00 */
[----:B------:R-:W-:-:S08]  /*1630*/  DMUL R14, R20, R14 ;  /* 0x0000000e140e7228 */ /* 0x000fd00000000000 */
[----:B------:R-:W-:Y:S01]  /*1640*/  DFMA R18, R20, R18, R14 ;  /* 0x000000121412722b */ /* 0x000fe2000000000e */
[----:B-1----:R-:W-:-:S05]  /*1650*/  IMAD.WIDE R8, R29, 0x4, R8 ;  /* 0x000000041d087825 */ /* 0x002fca00078e0208 */
[----:B------:R-:W5:Y:S02]  /*1660*/  LDG.E R23, desc[UR12][R8.64] ;  /* 0x0000000c08177981 */ /* 0x000f64000c1e1900 */
[----:B------:R-:W-:Y:S02]  /*1670*/  DFMA R18, R20, R16, R18 ;  /* 0x000000101412722b */ /* 0x000fe40000000012 */
[----:B----4-:R-:W-:Y:S01]  /*1680*/  DMUL R16, R26, 3 ;  /* 0x400800001a107828 */ /* 0x010fe20000000000 */
[----:B------:R-:W4:Y:S07]  /*1690*/  LDG.E R24, desc[UR12][R8.64+0x4] ;  /* 0x0000040c08187981 */ /* 0x000f2e000c1e1900 */
[----:B------:R-:W-:-:S02]  /*16a0*/  DMUL R16, R16, 0.5 ;  /* 0x3fe0000010107828 */ /* 0x000fc40000000000 */
[----:B------:R-:W-:Y:S01]  /*16b0*/  DADD R10, R10, R18 ;  /* 0x000000000a0a7229 */ /* 0x000fe20000000012 */
[----:B---3--:R-:W1:Y:S08]  /*16c0*/  I2F.F64 R14, R3 ;  /* 0x00000003000e7312 */ /* 0x008e700000201c00 */
[----:B--2---:R-:W2:Y:S01]  /*16d0*/  I2F.F64 R2, R2 ;  /* 0x0000000200027312 */ /* 0x004ea20000201c00 */
[----:B-1----:R-:W-:-:S02]  /*16e0*/  DFMA R18, R14, -0.5, R16 ;  /* 0xbfe000000e12782b */ /* 0x002fc40000000010 */
[----:B--2---:R-:W-:-:S08]  /*16f0*/  DMUL R16, R2, 3 ;  /* 0x4008000002107828 */ /* 0x004fd00000000000 */
[----:B------:R-:W-:Y:S02]  /*1700*/  DFMA R16, R16, -0.5, R18 ;  /* 0xbfe000001010782b */ /* 0x000fe40000000012 */
[----:B------:R-:W-:-:S08]  /*1710*/  DMUL R18, R26, 5 ;  /* 0x401400001a127828 */ /* 0x000fd00000000000 */
[----:B------:R-:W-:-:S08]  /*1720*/  DFMA R18, R18, -0.5, R14 ;  /* 0xbfe000001212782b */ /* 0x000fd0000000000e */
[C---:B------:R-:W-:Y:S02]  /*1730*/  DFMA R18, R2.reuse, 2, R18 ;  /* 0x400000000212782b */ /* 0x040fe40000000012 */
[----:B------:R-:W-:-:S08]  /*1740*/  DMUL R2, R2, 0.5 ;  /* 0x3fe0000002027828 */ /* 0x000fd00000000000 */
[----:B------:R-:W-:Y:S01]  /*1750*/  DFMA R2, R14, -0.5, R2 ;  /* 0xbfe000000e02782b */ /* 0x000fe20000000002 */
[----:B------:R-:W-:-:S05]  /*1760*/  VIADD R14, R25, UR8 ;  /* 0x00000008190e7c36 */ /* 0x000fca0008000000 */
[----:B------:R-:W-:-:S04]  /*1770*/  IADD3 R5, P0, PT, R5, R14, RZ ;  /* 0x0000000e05057210 */ /* 0x000fc80007f1e0ff */
[----:B------:R-:W-:Y:S02]  /*1780*/  LEA.HI.X.SX32 R28, R14, RZ, 0x1, P0 ;  /* 0x000000ff0e1c7211 */ /* 0x000fe400000f0eff */
[----:B------:R-:W-:-:S04]  /*1790*/  LEA R14, P0, R5, UR4, 0x2 ;  /* 0x00000004050e7c11 */ /* 0x000fc8000f8010ff */
[----:B------:R-:W-:Y:S02]  /*17a0*/  LEA.HI.X R15, R5, UR5, R28, 0x2, P0 ;  /* 0x00000005050f7c11 */ /* 0x000fe400080f141c */
[----:B-----5:R-:W1:Y:S02]  /*17b0*/  I2F.F64 R4, R4 ;  /* 0x0000000400047312 */ /* 0x020e640000201c00 */
[C---:B-1----:R-:W-:Y:S02]  /*17c0*/  DFMA R18, R4.reuse, -0.5, R18 ;  /* 0xbfe000000412782b */ /* 0x042fe40000000012 */
[----:B------:R-:W-:Y:S01]  /*17d0*/  DFMA R4, R4, 0.5, R16 ;  /* 0x3fe000000404782b */ /* 0x000fe20000000010 */
[----:B------:R-:W2:Y:S05]  /*17e0*/  LDG.E R16, desc[UR12][R8.64+0x8] ;  /* 0x0000080c08107981 */ /* 0x000eaa000c1e1900 */
[C---:B------:R-:W-:Y:S01]  /*17f0*/  DMUL R18, R20.reuse, R18 ;  /* 0x0000001214127228 */ /* 0x040fe20000000000 */
[----:B------:R1:W3:Y:S01]  /*1800*/  LDG.E R17, desc[UR12][R14.64+-0x4] ;  /* 0xfffffc0c0e117981 */ /* 0x0002e2000c1e1900 */
[----:B------:R-:W-:-:S08]  /*1810*/  DMUL R4, R20, R4 ;  /* 0x0000000414047228 */ /* 0x000fd00000000000 */
[C---:B------:R-:W-:Y:S01]  /*1820*/  DMUL R4, R20.reuse, R4 ;  /* 0x0000000414047228 */ /* 0x040fe20000000000 */
[----:B------:R-:W5:Y:S07]  /*1830*/  I2F.F64 R28, R23 ;  /* 0x00000017001c7312 */ /* 0x000f6e0000201c00 */
[----:B------:R-:W-:-:S08]  /*1840*/  DMUL R4, R20, R4 ;  /* 0x0000000414047228 */ /* 0x000fd00000000000 */
[C---:B------:R-:W-:Y:S01]  /*1850*/  DFMA R4, R20.reuse, R18, R4 ;  /* 0x000000121404722b */ /* 0x040fe20000000004 */
[----:B------:R-:W1:Y:S07]  /*1860*/  I2F.F64 R22, R22 ;  /* 0x0000001600167312 */ /* 0x000e6e0000201c00 */
[----:B------:R-:W-:Y:S02]  /*1870*/  DFMA R2, R20, R2, R4 ;  /* 0x000000021402722b */ /* 0x000fe40000000004 */
[----:B-----5:R-:W-:Y:S01]  /*1880*/  DMUL R4, R28, 3 ;  /* 0x400800001c047828 */ /* 0x020fe20000000000 */
[----:B----4-:R-:W4:Y:S07]  /*1890*/  I2F.F64 R24, R24 ;  /* 0x0000001800187312 */ /* 0x010f2e0000201c00 */
[----:B------:R-:W-:-:S08]  /*18a0*/  DMUL R4, R4, 0.5 ;  /* 0x3fe0000004047828 */ /* 0x000fd00000000000 */
[----:B-1----:R-:W-:Y:S02]  /*18b0*/  DFMA R14, R22, -0.5, R4 ;  /* 0xbfe00000160e782b */ /* 0x002fe40000000004 */
[----:B----4-:R-:W-:-:S08]  /*18c0*/  DMUL R4, R24, 3 ;  /* 0x4008000018047828 */ /* 0x010fd00000000000 */
[----:B------:R-:W-:Y:S02]  /*18d0*/  DFMA R4, R4, -0.5, R14 ;  /* 0xbfe000000404782b */ /* 0x000fe4000000000e */
[----:B------:R-:W-:-:S08]  /*18e0*/  DMUL R14, R28, 5 ;  /* 0x401400001c0e7828 */ /* 0x000fd00000000000 */
[----:B------:R-:W-:-:S08]  /*18f0*/  DFMA R14, R14, -0.5, R22 ;  /* 0xbfe000000e0e782b */ /* 0x000fd00000000016 */
[C---:B------:R-:W-:Y:S02]  /*1900*/  DFMA R14, R24.reuse, 2, R14 ;  /* 0x40000000180e782b */ /* 0x040fe4000000000e */
[----:B------:R-:W-:-:S08]  /*1910*/  DMUL R24, R24, 0.5 ;  /* 0x3fe0000018187828 */ /* 0x000fd00000000000 */
[----:B------:R-:W-:Y:S01]  /*1920*/  DFMA R22, R22, -0.5, R24 ;  /* 0xbfe000001616782b */ /* 0x000fe20000000018 */
[----:B------:R-:W-:-:S04]  /*1930*/  IMAD.U32 R25, RZ, RZ, UR8 ;  /* 0x00000008ff197e24 */ /* 0x000fc8000f8e00ff */
[----:B------:R-:W-:Y:S01]  /*1940*/  IMAD.WIDE R24, R25, 0x4, R8 ;  /* 0x0000000419187825 */ /* 0x000fe200078e0208 */
[----:B--2---:R1:W2:Y:S04]  /*1950*/  I2F.F64 R18, R16 ;  /* 0x0000001000127312 */ /* 0x0042a80000201c00 */
[----:B-1----:R-:W4:Y:S01]  /*1960*/  LDG.E R16, desc[UR12][R24.64] ;  /* 0x0000000c18107981 */ /* 0x002f22000c1e1900 */
[C---:B--2---:R-:W-:Y:S02]  /*1970*/  DFMA R14, R18.reuse, -0.5, R14 ;  /* 0xbfe00000120e782b */ /* 0x044fe4000000000e */
[----:B------:R-:W-:Y:S01]  /*1980*/  DFMA R18, R18, 0.5, R4 ;  /* 0x3fe000001212782b */ /* 0x000fe20000000004 */
[----:B------:R-:W2:Y:S04]  /*1990*/  LDG.E R5, desc[UR12][R24.64+0x4] ;  /* 0x0000040c18057981 */ /* 0x000ea8000c1e1900 */
[----:B------:R2:W5:Y:S03]  /*19a0*/  LDG.E R4, desc[UR12][R24.64+0x8] ;  /* 0x0000080c18047981 */ /* 0x000566000c1e1900 */
[----:B------:R-:W-:-:S08]  /*19b0*/  DMUL R8, R20, R18 ;  /* 0x0000001214087228 */ /* 0x000fd00000000000 */
[C---:B------:R-:W-:Y:S02]  /*19c0*/  DMUL R8, R20.reuse, R8 ;  /* 0x0000000814087228 */ /* 0x040fe40000000000 */
[----:B------:R-:W-:-:S06]  /*19d0*/  DMUL R14, R20, R14 ;  /* 0x0000000e140e7228 */ /* 0x000fcc0000000000 */
[----:B------:R-:W-:-:S08]  /*19e0*/  DMUL R8, R20, R8 ;  /* 0x0000000814087228 */ /* 0x000fd00000000000 */
[C---:B------:R-:W-:Y:S01]  /*19f0*/  DFMA R8, R20.reuse, R14, R8 ;  /* 0x0000000e1408722b */ /* 0x040fe20000000008 */
[----:B---3--:R-:W-:Y:S07]  /*1a00*/  I2F.F64 R14, R17 ;  /* 0x00000011000e7312 */ /* 0x008fee0000201c00 */
[----:B------:R-:W-:Y:S02]  /*1a10*/  DFMA R8, R20, R22, R8 ;  /* 0x000000161408722b */ /* 0x000fe40000000008 */
[----:B------:R-:W-:-:S06]  /*1a20*/  DADD R2, R26, R2 ;  /* 0x000000001a027229 */ /* 0x000fcc0000000002 */
[----:B------:R-:W-:Y:S01]  /*1a30*/  DADD R8, R28, R8 ;  /* 0x000000001c087229 */ /* 0x000fe20000000008 */
[----:B----4-:R-:W1:Y:S08]  /*1a40*/  I2F.F64 R18, R16 ;  /* 0x0000001000127312 */ /* 0x010e700000201c00 */
[----:B--2---:R-:W2:Y:S01]  /*1a50*/  I2F.F64 R24, R5 ;  /* 0x0000000500187312 */ /* 0x004ea20000201c00 */
[----:B-1----:R-:W-:-:S08]  /*1a60*/  DMUL R22, R18, 3 ;  /* 0x4008000012167828 */ /* 0x002fd00000000000 */
[----:B------:R-:W-:Y:S01]  /*1a70*/  DMUL R22, R22, 0.5 ;  /* 0x3fe0000016167828 */ /* 0x000fe20000000000 */
[----:B-----5:R-:W1:Y:S01]  /*1a80*/  I2F.F64 R28, R4 ;  /* 0x00000004001c7312 */ /* 0x020e620000201c00 */
[----:B--2---:R-:W-:-:S06]  /*1a90*/  DMUL R26, R24, 3 ;  /* 0x40080000181a7828 */ /* 0x004fcc0000000000 */
[----:B------:R-:W-:Y:S02]  /*1aa0*/  DFMA R22, R14, -0.5, R22 ;  /* 0xbfe000000e16782b */ /* 0x000fe40000000016 */
[----:B------:R-:W-:-:S06]  /*1ab0*/  DMUL R16, R18, 5 ;  /* 0x4014000012107828 */ /* 0x000fcc0000000000 */
[----:B------:R-:W-:Y:S02]  /*1ac0*/  DFMA R22, R26, -0.5, R22 ;  /* 0xbfe000001a16782b */ /* 0x000fe40000000016 */
[----:B------:R-:W-:-:S06]  /*1ad0*/  DFMA R16, R16, -0.5, R14 ;  /* 0xbfe000001010782b */ /* 0x000fcc000000000e */
[----:B-1----:R-:W-:Y:S02]  /*1ae0*/  DFMA R22, R28, 0.5, R22 ;  /* 0x3fe000001c16782b */ /* 0x002fe40000000016 */
[----:B------:R-:W-:-:S06]  /*1af0*/  DFMA R16, R24, 2, R16 ;  /* 0x400000001810782b */ /* 0x000fcc0000000010 */
[----:B------:R-:W-:Y:S02]  /*1b00*/  DMUL R22, R20, R22 ;  /* 0x0000001614167228 */ /* 0x000fe40000000000 */
[----:B------:R-:W-:-:S06]  /*1b10*/  DFMA R16, R28, -0.5, R16 ;  /* 0xbfe000001c10782b */ /* 0x000fcc0000000010 */
[----:B------:R-:W-:Y:S02]  /*1b20*/  DMUL R22, R20, R22 ;  /* 0x0000001614167228 */ /* 0x000fe40000000000 */
[----:B------:R-:W-:Y:S02]  /*1b30*/  DMUL R24, R24, 0.5 ;  /* 0x3fe0000018187828 */ /* 0x000fe40000000000 */
[----:B------:R-:W-:Y:S02]  /*1b40*/  DMUL R4, R2, 3 ;  /* 0x4008000002047828 */ /* 0x000fe40000000000 */
[C---:B------:R-:W-:Y:S02]  /*1b50*/  DMUL R16, R20.reuse, R16 ;  /* 0x0000001014107228 */ /* 0x040fe40000000000 */
[----:B------:R-:W-:Y:S02]  /*1b60*/  DMUL R22, R20, R22 ;  /* 0x0000001614167228 */ /* 0x000fe40000000000 */
[----:B------:R-:W-:-:S02]  /*1b70*/  DFMA R24, R14, -0.5, R24 ;  /* 0xbfe000000e18782b */ /* 0x000fc40000000018 */
[----:B------:R-:W-:-:S04]  /*1b80*/  DMUL R14, R4, 0.5 ;  /* 0x3fe00000040e7828 */ /* 0x000fc80000000000 */
[----:B------:R-:W-:Y:S02]  /*1b90*/  DFMA R16, R20, R16, R22 ;  /* 0x000000101410722b */ /* 0x000fe40000000016 */
[----:B------:R-:W-:Y:S02]  /*1ba0*/  DMUL R4, R8, 3 ;  /* 0x4008000008047828 */ /* 0x000fe40000000000 */
[----:B------:R-:W-:Y:S02]  /*1bb0*/  DFMA R22, R10, -0.5, R14 ;  /* 0xbfe000000a16782b */ /* 0x000fe4000000000e */
[----:B------:R-:W1:Y:S02]  /*1bc0*/  I2F.F64.U32 R14, R0 ;  /* 0x00000000000e7312 */ /* 0x000e640000201800 */
[----:B------:R-:W-:Y:S02]  /*1bd0*/  DFMA R16, R20, R24, R16 ;  /* 0x000000181410722b */ /* 0x000fe40000000010 */
[----:B------:R-:W-:-:S02]  /*1be0*/  DMUL R20, R2, 5 ;  /* 0x4014000002147828 */ /* 0x000fc40000000000 */
[----:B------:R-:W-:-:S04]  /*1bf0*/  DFMA R4, R4, -0.5, R22 ;  /* 0xbfe000000404782b */ /* 0x000fc80000000016 */
[----:B------:R-:W-:Y:S02]  /*1c00*/  DADD R16, R18, R16 ;  /* 0x0000000012107229 */ /* 0x000fe40000000010 */
[----:B------:R-:W-:Y:S02]  /*1c10*/  DFMA R20, R20, -0.5, R10 ;  /* 0xbfe000001414782b */ /* 0x000fe4000000000a */
[----:B-1----:R-:W-:-:S04]  /*1c20*/  DADD R14, R12, -R14 ;  /* 0x000000000c0e7229 */ /* 0x002fc8000000080e */
[----:B------:R-:W-:Y:S02]  /*1c30*/  DFMA R4, R16, 0.5, R4 ;  /* 0x3fe000001004782b */ /* 0x000fe40000000004 */
[----:B------:R-:W-:-:S06]  /*1c40*/  DFMA R20, R8, 2, R20 ;  /* 0x400000000814782b */ /* 0x000fcc0000000014 */
[----:B------:R-:W-:Y:S02]  /*1c50*/  DMUL R4, R14, R4 ;  /* 0x000000040e047228 */ /* 0x000fe40000000000 */
[----:B------:R-:W-:-:S06]  /*1c60*/  DFMA R20, R16, -0.5, R20 ;  /* 0xbfe000001014782b */ /* 0x000fcc0000000014 */
[----:B------:R-:W-:Y:S02]  /*1c70*/  DMUL R4, R14, R4 ;  /* 0x000000040e047228 */ /* 0x000fe40000000000 */
[----:B------:R-:W-:Y:S02]  /*1c80*/  DMUL R8, R8, 0.5 ;  /* 0x3fe0000008087828 */ /* 0x000fe40000000000 */
[----:B------:R-:W-:-:S04]  /*1c90*/  DMUL R20, R14, R20 ;  /* 0x000000140e147228 */ /* 0x000fc80000000000 */
[----:B------:R-:W-:Y:S02]  /*1ca0*/  DMUL R4, R14, R4 ;  /* 0x000000040e047228 */ /* 0x000fe40000000000 */
[----:B------:R-:W-:-:S06]  /*1cb0*/  DFMA R8, R10, -0.5, R8 ;  /* 0xbfe000000a08782b */ /* 0x000fcc0000000008 */
[----:B------:R-:W-:-:S08]  /*1cc0*/  DFMA R4, R14, R20, R4 ;  /* 0x000000140e04722b */ /* 0x000fd00000000004 */
[----:B------:R-:W-:-:S08]  /*1cd0*/  DFMA R4, R14, R8, R4 ;  /* 0x000000080e04722b */ /* 0x000fd00000000004 */
[----:B------:R-:W-:-:S08]  /*1ce0*/  DADD R4, R2, R4 ;  /* 0x0000000002047229 */ /* 0x000fd00000000004 */
[----:B------:R-:W-:-:S06]  /*1cf0*/  DSETP.GT.AND P0, PT, R4, 255, PT ;  /* 0x406fe0000400742a */ /* 0x000fcc0003f04000 */
[----:B------:R-:W-:Y:S02]  /*1d00*/  FSEL R2, R4, RZ, !P0 ;  /* 0x000000ff04027208 */ /* 0x000fe40004000000 */
[----:B------:R-:W-:-:S06]  /*1d10*/  FSEL R3, R5, 3.748046875, !P0 ;  /* 0x406fe00005037808 */ /* 0x000fcc0004000000 */
[----:B------:R-:W-:-:S06]  /*1d20*/  DSETP.GEU.AND P0, PT, R2, RZ, PT ;  /* 0x000000ff0200722a */ /* 0x000fcc0003f0e000 */
[----:B------:R-:W-:Y:S02]  /*1d30*/  FSEL R3, R3, RZ, P0 ;  /* 0x000000ff03037208 */ /* 0x000fe40000000000 */
[----:B------:R-:W-:-:S04]  /*1d40*/  FSEL R2, R2, RZ, P0 ;  /* 0x000000ff02027208 */ /* 0x000fc80000000000 */
[----:B------:R-:W1:Y:S02]  /*1d50*/  F2I.F64.TRUNC R3, R2 ;  /* 0x0000000200037311 */ /* 0x000e64000030d100 */
[----:B-1----:R-:W-:Y:S01]  /*1d60*/  STG.E desc[UR12][R6.64], R3 ;  /* 0x0000000306007986 */ /* 0x002fe2000c10190c */
[----:B------:R-:W-:Y:S05]  /*1d70*/  EXIT ;  /* 0x000000000000794d */ /* 0x000fea0003800000 */
.L_x_7:
[----:B------:R-:W-:-:S00]  /*1d80*/  BRA `(.L_x_7) ;  /* 0xfffffffc00fc7947 */ /* 0x000fc0000383ffff */
[----:B------:R-:W-:-:S00]  /*1d90*/  NOP ;  /* 0x0000000000007918 */ /* 0x000fc00000000000 */
        /* <DEDUP_REMOVED lines=14> */
.L_x_8:


//--------------------- .nv.global.init           --------------------------
	.section	.nv.global.init,"aw",@progbits
	.align	4
.nv.global.init:
	.type		__cudart_i2opi_f,@object
	.size		__cudart_i2opi_f,(.L_0 - __cudart_i2opi_f)
__cudart_i2opi_f:
        /*0000*/ 	.byte	0x41, 0x90, 0x43, 0x3c, 0x99, 0x95, 0x62, 0xdb, 0xc0, 0xdd, 0x34, 0xf5, 0xd1, 0x57, 0x27, 0xfc
        /*0010*/ 	.byte	0x29, 0x15, 0x44, 0x4e, 0x6e, 0x83, 0xf9, 0xa2
.L_0:


//--------------------- .nv.shared.reserved.0     --------------------------
	.section	.nv.shared.reserved.0,"aw",@nobits
	.weak		__nv_reservedSMEM_offset_0_alias
	.size		__nv_reservedSMEM_offset_0_alias, 0, 64
	.other		__nv_reservedSMEM_offset_0_alias,@"STO_CUDA_RESERVED_SHARED STV_DEFAULT"
__nv_reservedSMEM_offset_0_alias:
	.zero		0
	.zero		64


//--------------------- .nv.constant0._Z13BicubicRotatePiS_iiiif --------------------------
	.section	.nv.constant0._Z13BicubicRotatePiS_iiiif,"a",@progbits
	.sectionflags	@""
	.align	4
.nv.constant0._Z13BicubicRotatePiS_iiiif:
	.zero		932


//--------------------- SYMBOLS --------------------------

	.type		.nv.reservedSmem.offset0,@object
	.size		.nv.reservedSmem.offset0,0x4
